//
// Generated by NVIDIA NVVM Compiler
//
// Compiler Build ID: CL-36424714
// Cuda compilation tools, release 13.0, V13.0.88
// Based on NVVM 20.0.0
//

.version 9.0
.target sm_100
.address_size 64

	// .globl	_Z16matrixMulPhase4GPfS_S_iii
// _ZZ16matrixMulPhase4GPfS_S_iiiE2As has been demoted
// _ZZ16matrixMulPhase4GPfS_S_iiiE2Bs has been demoted
// _ZZ15matrixMulPhase4PfS_S_iiiE2As has been demoted
// _ZZ15matrixMulPhase4PfS_S_iiiE2Bs has been demoted
// _ZZ21matrixMulPhase6_AsyncPfS_S_iiiE2As has been demoted
// _ZZ21matrixMulPhase6_AsyncPfS_S_iiiE2Bs has been demoted

.visible .entry _Z16matrixMulPhase4GPfS_S_iii(
	.param .u64 .ptr .align 1 _Z16matrixMulPhase4GPfS_S_iii_param_0,
	.param .u64 .ptr .align 1 _Z16matrixMulPhase4GPfS_S_iii_param_1,
	.param .u64 .ptr .align 1 _Z16matrixMulPhase4GPfS_S_iii_param_2,
	.param .u32 _Z16matrixMulPhase4GPfS_S_iii_param_3,
	.param .u32 _Z16matrixMulPhase4GPfS_S_iii_param_4,
	.param .u32 _Z16matrixMulPhase4GPfS_S_iii_param_5
)
{
	.reg .pred 	%p<201>;
	.reg .b32 	%r<275>;
	.reg .b32 	%f<948>;
	.reg .b64 	%rd<85>;
	// demoted variable
	.shared .align 4 .b8 _ZZ16matrixMulPhase4GPfS_S_iiiE2As[8192];
	// demoted variable
	.shared .align 4 .b8 _ZZ16matrixMulPhase4GPfS_S_iiiE2Bs[8192];
	ld.param.u64 	%rd13, [_Z16matrixMulPhase4GPfS_S_iii_param_0];
	ld.param.u64 	%rd14, [_Z16matrixMulPhase4GPfS_S_iii_param_1];
	ld.param.u32 	%r41, [_Z16matrixMulPhase4GPfS_S_iii_param_5];
	cvta.to.global.u64 	%rd16, %rd14;
	cvta.to.global.u64 	%rd1, %rd13;
	mov.u32 	%r42, %ctaid.y;
	mov.u32 	%r43, %ctaid.x;
	mov.u32 	%r44, %tid.y;
	mov.u32 	%r45, %tid.x;
	mov.u32 	%r46, %ntid.x;
	mad.lo.s32 	%r1, %r44, %r46, %r45;
	mul.lo.s32 	%r47, %r42, %r41;
	shl.b32 	%r2, %r47, 7;
	shl.b32 	%r48, %r43, 7;
	mul.wide.u32 	%rd17, %r48, 4;
	add.s64 	%rd2, %rd16, %rd17;
	setp.gt.u32 	%p2, %r1, 255;
	@%p2 bra 	$L__BB0_2;
	ld.param.u32 	%r264, [_Z16matrixMulPhase4GPfS_S_iii_param_5];
	ld.param.u32 	%r197, [_Z16matrixMulPhase4GPfS_S_iii_param_4];
	shr.u32 	%r49, %r1, 1;
	shl.b32 	%r50, %r1, 2;
	and.b32  	%r51, %r50, 4;
	mad.lo.s32 	%r52, %r264, %r49, %r51;
	mul.wide.s32 	%rd18, %r2, 4;
	add.s64 	%rd19, %rd1, %rd18;
	mul.wide.s32 	%rd20, %r52, 4;
	add.s64 	%rd21, %rd19, %rd20;
	ld.global.v4.f32 	{%f217, %f218, %f219, %f220}, [%rd21];
	shl.b32 	%r53, %r49, 5;
	mov.u32 	%r54, _ZZ16matrixMulPhase4GPfS_S_iiiE2As;
	add.s32 	%r55, %r54, %r53;
	shl.b32 	%r56, %r1, 4;
	and.b32  	%r57, %r56, 16;
	add.s32 	%r58, %r55, %r57;
	st.shared.f32 	[%r58], %f217;
	st.shared.f32 	[%r58+4], %f218;
	st.shared.f32 	[%r58+8], %f219;
	st.shared.f32 	[%r58+12], %f220;
	shr.u32 	%r59, %r1, 5;
	and.b32  	%r60, %r50, 124;
	mad.lo.s32 	%r61, %r197, %r59, %r60;
	mul.wide.s32 	%rd22, %r61, 4;
	add.s64 	%rd23, %rd2, %rd22;
	ld.global.v4.f32 	{%f221, %f222, %f223, %f224}, [%rd23];
	shl.b32 	%r62, %r59, 9;
	mov.u32 	%r63, _ZZ16matrixMulPhase4GPfS_S_iiiE2Bs;
	add.s32 	%r64, %r63, %r62;
	and.b32  	%r65, %r56, 496;
	add.s32 	%r66, %r64, %r65;
	st.shared.f32 	[%r66], %f221;
	st.shared.f32 	[%r66+4], %f222;
	st.shared.f32 	[%r66+8], %f223;
	st.shared.f32 	[%r66+12], %f224;
$L__BB0_2:
	ld.param.u32 	%r265, [_Z16matrixMulPhase4GPfS_S_iii_param_5];
	bar.sync 	0;
	setp.lt.s32 	%p3, %r265, 1;
	mov.f32 	%f868, 0f00000000;
	mov.f32 	%f869, %f868;
	mov.f32 	%f870, %f868;
	mov.f32 	%f871, %f868;
	mov.f32 	%f872, %f868;
	mov.f32 	%f873, %f868;
	mov.f32 	%f874, %f868;
	mov.f32 	%f875, %f868;
	mov.f32 	%f876, %f868;
	mov.f32 	%f877, %f868;
	mov.f32 	%f878, %f868;
	mov.f32 	%f879, %f868;
	mov.f32 	%f880, %f868;
	mov.f32 	%f881, %f868;
	mov.f32 	%f882, %f868;
	mov.f32 	%f883, %f868;
	mov.f32 	%f884, %f868;
	mov.f32 	%f885, %f868;
	mov.f32 	%f886, %f868;
	mov.f32 	%f887, %f868;
	mov.f32 	%f888, %f868;
	mov.f32 	%f889, %f868;
	mov.f32 	%f890, %f868;
	mov.f32 	%f891, %f868;
	mov.f32 	%f892, %f868;
	mov.f32 	%f893, %f868;
	mov.f32 	%f894, %f868;
	mov.f32 	%f895, %f868;
	mov.f32 	%f896, %f868;
	mov.f32 	%f897, %f868;
	mov.f32 	%f898, %f868;
	mov.f32 	%f899, %f868;
	mov.f32 	%f900, %f868;
	mov.f32 	%f901, %f868;
	mov.f32 	%f902, %f868;
	mov.f32 	%f903, %f868;
	mov.f32 	%f904, %f868;
	mov.f32 	%f905, %f868;
	mov.f32 	%f906, %f868;
	mov.f32 	%f907, %f868;
	mov.f32 	%f908, %f868;
	mov.f32 	%f909, %f868;
	mov.f32 	%f910, %f868;
	mov.f32 	%f911, %f868;
	mov.f32 	%f912, %f868;
	mov.f32 	%f913, %f868;
	mov.f32 	%f914, %f868;
	mov.f32 	%f915, %f868;
	mov.f32 	%f916, %f868;
	mov.f32 	%f917, %f868;
	mov.f32 	%f918, %f868;
	mov.f32 	%f919, %f868;
	mov.f32 	%f920, %f868;
	mov.f32 	%f921, %f868;
	mov.f32 	%f922, %f868;
	mov.f32 	%f923, %f868;
	mov.f32 	%f924, %f868;
	mov.f32 	%f925, %f868;
	mov.f32 	%f926, %f868;
	mov.f32 	%f927, %f868;
	mov.f32 	%f928, %f868;
	mov.f32 	%f929, %f868;
	mov.f32 	%f930, %f868;
	mov.f32 	%f931, %f868;
	@%p3 bra 	$L__BB0_9;
	ld.param.u32 	%r266, [_Z16matrixMulPhase4GPfS_S_iii_param_5];
	ld.param.u32 	%r198, [_Z16matrixMulPhase4GPfS_S_iii_param_4];
	shr.u32 	%r69, %r1, 1;
	shl.b32 	%r70, %r1, 2;
	and.b32  	%r71, %r70, 4;
	shr.u32 	%r72, %r1, 5;
	and.b32  	%r73, %r70, 124;
	mad.lo.s32 	%r74, %r266, %r69, %r71;
	add.s32 	%r271, %r74, 8;
	add.s32 	%r75, %r72, 8;
	mad.lo.s32 	%r270, %r198, %r75, %r73;
	mov.b32 	%r274, 1;
	mov.b32 	%r272, 0;
	mov.f32 	%f868, 0f00000000;
	mov.u32 	%r273, %r272;
$L__BB0_4:
	ld.param.u32 	%r267, [_Z16matrixMulPhase4GPfS_S_iii_param_5];
	mov.u32 	%r76, %tid.y;
	mov.u32 	%r77, %ntid.x;
	mov.u32 	%r78, %tid.x;
	mad.lo.s32 	%r79, %r76, %r77, %r78;
	setp.lt.u32 	%p4, %r79, 256;
	add.s32 	%r272, %r272, 8;
	setp.lt.s32 	%p5, %r272, %r267;
	and.pred  	%p1, %p4, %p5;
	not.pred 	%p6, %p1;
	@%p6 bra 	$L__BB0_6;
	ld.param.u32 	%r268, [_Z16matrixMulPhase4GPfS_S_iii_param_5];
	ld.param.u64 	%rd79, [_Z16matrixMulPhase4GPfS_S_iii_param_1];
	ld.param.u64 	%rd78, [_Z16matrixMulPhase4GPfS_S_iii_param_0];
	mul.wide.s32 	%rd24, %r271, 4;
	cvta.to.global.u64 	%rd25, %rd78;
	mov.u32 	%r80, %ctaid.y;
	mul.lo.s32 	%r81, %r80, %r268;
	shl.b32 	%r82, %r81, 7;
	mul.wide.s32 	%rd26, %r82, 4;
	add.s64 	%rd27, %rd25, %rd26;
	add.s64 	%rd28, %rd27, %rd24;
	ld.global.v4.f32 	{%f944, %f945, %f946, %f947}, [%rd28];
	cvta.to.global.u64 	%rd29, %rd79;
	mov.u32 	%r83, %ctaid.x;
	shl.b32 	%r84, %r83, 7;
	mul.wide.u32 	%rd30, %r84, 4;
	add.s64 	%rd31, %rd29, %rd30;
	mul.wide.s32 	%rd32, %r270, 4;
	add.s64 	%rd33, %rd31, %rd32;
	ld.global.v4.f32 	{%f940, %f941, %f942, %f943}, [%rd33];
$L__BB0_6:
	shl.b32 	%r85, %r273, 12;
	mov.u32 	%r86, _ZZ16matrixMulPhase4GPfS_S_iiiE2As;
	add.s32 	%r87, %r86, %r85;
	mov.u32 	%r88, _ZZ16matrixMulPhase4GPfS_S_iiiE2Bs;
	add.s32 	%r89, %r88, %r85;
	mov.u32 	%r90, %tid.y;
	shl.b32 	%r91, %r90, 8;
	add.s32 	%r92, %r87, %r91;
	ld.shared.f32 	%f228, [%r92];
	ld.shared.f32 	%f229, [%r92+32];
	ld.shared.f32 	%f230, [%r92+64];
	ld.shared.f32 	%f231, [%r92+96];
	ld.shared.f32 	%f232, [%r92+128];
	ld.shared.f32 	%f233, [%r92+160];
	ld.shared.f32 	%f234, [%r92+192];
	ld.shared.f32 	%f235, [%r92+224];
	mov.u32 	%r93, %tid.x;
	shl.b32 	%r94, %r93, 5;
	add.s32 	%r95, %r89, %r94;
	ld.shared.f32 	%f236, [%r95];
	ld.shared.f32 	%f237, [%r95+4];
	ld.shared.f32 	%f238, [%r95+8];
	ld.shared.f32 	%f239, [%r95+12];
	ld.shared.f32 	%f240, [%r95+16];
	ld.shared.f32 	%f241, [%r95+20];
	ld.shared.f32 	%f242, [%r95+24];
	ld.shared.f32 	%f243, [%r95+28];
	fma.rn.f32 	%f244, %f228, %f236, %f915;
	fma.rn.f32 	%f245, %f228, %f237, %f914;
	fma.rn.f32 	%f246, %f228, %f238, %f913;
	fma.rn.f32 	%f247, %f228, %f239, %f912;
	fma.rn.f32 	%f248, %f228, %f240, %f911;
	fma.rn.f32 	%f249, %f228, %f241, %f910;
	fma.rn.f32 	%f250, %f228, %f242, %f909;
	fma.rn.f32 	%f251, %f228, %f243, %f908;
	fma.rn.f32 	%f252, %f229, %f236, %f907;
	fma.rn.f32 	%f253, %f229, %f237, %f906;
	fma.rn.f32 	%f254, %f229, %f238, %f905;
	fma.rn.f32 	%f255, %f229, %f239, %f904;
	fma.rn.f32 	%f256, %f229, %f240, %f903;
	fma.rn.f32 	%f257, %f229, %f241, %f902;
	fma.rn.f32 	%f258, %f229, %f242, %f901;
	fma.rn.f32 	%f259, %f229, %f243, %f900;
	fma.rn.f32 	%f260, %f230, %f236, %f899;
	fma.rn.f32 	%f261, %f230, %f237, %f898;
	fma.rn.f32 	%f262, %f230, %f238, %f897;
	fma.rn.f32 	%f263, %f230, %f239, %f896;
	fma.rn.f32 	%f264, %f230, %f240, %f895;
	fma.rn.f32 	%f265, %f230, %f241, %f894;
	fma.rn.f32 	%f266, %f230, %f242, %f893;
	fma.rn.f32 	%f267, %f230, %f243, %f892;
	fma.rn.f32 	%f268, %f231, %f236, %f891;
	fma.rn.f32 	%f269, %f231, %f237, %f890;
	fma.rn.f32 	%f270, %f231, %f238, %f889;
	fma.rn.f32 	%f271, %f231, %f239, %f888;
	fma.rn.f32 	%f272, %f231, %f240, %f887;
	fma.rn.f32 	%f273, %f231, %f241, %f886;
	fma.rn.f32 	%f274, %f231, %f242, %f885;
	fma.rn.f32 	%f275, %f231, %f243, %f884;
	fma.rn.f32 	%f276, %f232, %f236, %f883;
	fma.rn.f32 	%f277, %f232, %f237, %f882;
	fma.rn.f32 	%f278, %f232, %f238, %f881;
	fma.rn.f32 	%f279, %f232, %f239, %f880;
	fma.rn.f32 	%f280, %f232, %f240, %f879;
	fma.rn.f32 	%f281, %f232, %f241, %f878;
	fma.rn.f32 	%f282, %f232, %f242, %f877;
	fma.rn.f32 	%f283, %f232, %f243, %f876;
	fma.rn.f32 	%f284, %f233, %f236, %f875;
	fma.rn.f32 	%f285, %f233, %f237, %f874;
	fma.rn.f32 	%f286, %f233, %f238, %f873;
	fma.rn.f32 	%f287, %f233, %f239, %f872;
	fma.rn.f32 	%f288, %f233, %f240, %f871;
	fma.rn.f32 	%f289, %f233, %f241, %f870;
	fma.rn.f32 	%f290, %f233, %f242, %f869;
	fma.rn.f32 	%f291, %f233, %f243, %f868;
	fma.rn.f32 	%f292, %f234, %f236, %f916;
	fma.rn.f32 	%f293, %f234, %f237, %f917;
	fma.rn.f32 	%f294, %f234, %f238, %f918;
	fma.rn.f32 	%f295, %f234, %f239, %f919;
	fma.rn.f32 	%f296, %f234, %f240, %f920;
	fma.rn.f32 	%f297, %f234, %f241, %f921;
	fma.rn.f32 	%f298, %f234, %f242, %f922;
	fma.rn.f32 	%f299, %f234, %f243, %f923;
	fma.rn.f32 	%f300, %f235, %f236, %f924;
	fma.rn.f32 	%f301, %f235, %f237, %f925;
	fma.rn.f32 	%f302, %f235, %f238, %f926;
	fma.rn.f32 	%f303, %f235, %f239, %f927;
	fma.rn.f32 	%f304, %f235, %f240, %f928;
	fma.rn.f32 	%f305, %f235, %f241, %f929;
	fma.rn.f32 	%f306, %f235, %f242, %f930;
	fma.rn.f32 	%f307, %f235, %f243, %f931;
	ld.shared.f32 	%f308, [%r92+4];
	ld.shared.f32 	%f309, [%r92+36];
	ld.shared.f32 	%f310, [%r92+68];
	ld.shared.f32 	%f311, [%r92+100];
	ld.shared.f32 	%f312, [%r92+132];
	ld.shared.f32 	%f313, [%r92+164];
	ld.shared.f32 	%f314, [%r92+196];
	ld.shared.f32 	%f315, [%r92+228];
	ld.shared.f32 	%f316, [%r95+512];
	ld.shared.f32 	%f317, [%r95+516];
	ld.shared.f32 	%f318, [%r95+520];
	ld.shared.f32 	%f319, [%r95+524];
	ld.shared.f32 	%f320, [%r95+528];
	ld.shared.f32 	%f321, [%r95+532];
	ld.shared.f32 	%f322, [%r95+536];
	ld.shared.f32 	%f323, [%r95+540];
	fma.rn.f32 	%f324, %f308, %f316, %f244;
	fma.rn.f32 	%f325, %f308, %f317, %f245;
	fma.rn.f32 	%f326, %f308, %f318, %f246;
	fma.rn.f32 	%f327, %f308, %f319, %f247;
	fma.rn.f32 	%f328, %f308, %f320, %f248;
	fma.rn.f32 	%f329, %f308, %f321, %f249;
	fma.rn.f32 	%f330, %f308, %f322, %f250;
	fma.rn.f32 	%f331, %f308, %f323, %f251;
	fma.rn.f32 	%f332, %f309, %f316, %f252;
	fma.rn.f32 	%f333, %f309, %f317, %f253;
	fma.rn.f32 	%f334, %f309, %f318, %f254;
	fma.rn.f32 	%f335, %f309, %f319, %f255;
	fma.rn.f32 	%f336, %f309, %f320, %f256;
	fma.rn.f32 	%f337, %f309, %f321, %f257;
	fma.rn.f32 	%f338, %f309, %f322, %f258;
	fma.rn.f32 	%f339, %f309, %f323, %f259;
	fma.rn.f32 	%f340, %f310, %f316, %f260;
	fma.rn.f32 	%f341, %f310, %f317, %f261;
	fma.rn.f32 	%f342, %f310, %f318, %f262;
	fma.rn.f32 	%f343, %f310, %f319, %f263;
	fma.rn.f32 	%f344, %f310, %f320, %f264;
	fma.rn.f32 	%f345, %f310, %f321, %f265;
	fma.rn.f32 	%f346, %f310, %f322, %f266;
	fma.rn.f32 	%f347, %f310, %f323, %f267;
	fma.rn.f32 	%f348, %f311, %f316, %f268;
	fma.rn.f32 	%f349, %f311, %f317, %f269;
	fma.rn.f32 	%f350, %f311, %f318, %f270;
	fma.rn.f32 	%f351, %f311, %f319, %f271;
	fma.rn.f32 	%f352, %f311, %f320, %f272;
	fma.rn.f32 	%f353, %f311, %f321, %f273;
	fma.rn.f32 	%f354, %f311, %f322, %f274;
	fma.rn.f32 	%f355, %f311, %f323, %f275;
	fma.rn.f32 	%f356, %f312, %f316, %f276;
	fma.rn.f32 	%f357, %f312, %f317, %f277;
	fma.rn.f32 	%f358, %f312, %f318, %f278;
	fma.rn.f32 	%f359, %f312, %f319, %f279;
	fma.rn.f32 	%f360, %f312, %f320, %f280;
	fma.rn.f32 	%f361, %f312, %f321, %f281;
	fma.rn.f32 	%f362, %f312, %f322, %f282;
	fma.rn.f32 	%f363, %f312, %f323, %f283;
	fma.rn.f32 	%f364, %f313, %f316, %f284;
	fma.rn.f32 	%f365, %f313, %f317, %f285;
	fma.rn.f32 	%f366, %f313, %f318, %f286;
	fma.rn.f32 	%f367, %f313, %f319, %f287;
	fma.rn.f32 	%f368, %f313, %f320, %f288;
	fma.rn.f32 	%f369, %f313, %f321, %f289;
	fma.rn.f32 	%f370, %f313, %f322, %f290;
	fma.rn.f32 	%f371, %f313, %f323, %f291;
	fma.rn.f32 	%f372, %f314, %f316, %f292;
	fma.rn.f32 	%f373, %f314, %f317, %f293;
	fma.rn.f32 	%f374, %f314, %f318, %f294;
	fma.rn.f32 	%f375, %f314, %f319, %f295;
	fma.rn.f32 	%f376, %f314, %f320, %f296;
	fma.rn.f32 	%f377, %f314, %f321, %f297;
	fma.rn.f32 	%f378, %f314, %f322, %f298;
	fma.rn.f32 	%f379, %f314, %f323, %f299;
	fma.rn.f32 	%f380, %f315, %f316, %f300;
	fma.rn.f32 	%f381, %f315, %f317, %f301;
	fma.rn.f32 	%f382, %f315, %f318, %f302;
	fma.rn.f32 	%f383, %f315, %f319, %f303;
	fma.rn.f32 	%f384, %f315, %f320, %f304;
	fma.rn.f32 	%f385, %f315, %f321, %f305;
	fma.rn.f32 	%f386, %f315, %f322, %f306;
	fma.rn.f32 	%f387, %f315, %f323, %f307;
	ld.shared.f32 	%f388, [%r92+8];
	ld.shared.f32 	%f389, [%r92+40];
	ld.shared.f32 	%f390, [%r92+72];
	ld.shared.f32 	%f391, [%r92+104];
	ld.shared.f32 	%f392, [%r92+136];
	ld.shared.f32 	%f393, [%r92+168];
	ld.shared.f32 	%f394, [%r92+200];
	ld.shared.f32 	%f395, [%r92+232];
	ld.shared.f32 	%f396, [%r95+1024];
	ld.shared.f32 	%f397, [%r95+1028];
	ld.shared.f32 	%f398, [%r95+1032];
	ld.shared.f32 	%f399, [%r95+1036];
	ld.shared.f32 	%f400, [%r95+1040];
	ld.shared.f32 	%f401, [%r95+1044];
	ld.shared.f32 	%f402, [%r95+1048];
	ld.shared.f32 	%f403, [%r95+1052];
	fma.rn.f32 	%f404, %f388, %f396, %f324;
	fma.rn.f32 	%f405, %f388, %f397, %f325;
	fma.rn.f32 	%f406, %f388, %f398, %f326;
	fma.rn.f32 	%f407, %f388, %f399, %f327;
	fma.rn.f32 	%f408, %f388, %f400, %f328;
	fma.rn.f32 	%f409, %f388, %f401, %f329;
	fma.rn.f32 	%f410, %f388, %f402, %f330;
	fma.rn.f32 	%f411, %f388, %f403, %f331;
	fma.rn.f32 	%f412, %f389, %f396, %f332;
	fma.rn.f32 	%f413, %f389, %f397, %f333;
	fma.rn.f32 	%f414, %f389, %f398, %f334;
	fma.rn.f32 	%f415, %f389, %f399, %f335;
	fma.rn.f32 	%f416, %f389, %f400, %f336;
	fma.rn.f32 	%f417, %f389, %f401, %f337;
	fma.rn.f32 	%f418, %f389, %f402, %f338;
	fma.rn.f32 	%f419, %f389, %f403, %f339;
	fma.rn.f32 	%f420, %f390, %f396, %f340;
	fma.rn.f32 	%f421, %f390, %f397, %f341;
	fma.rn.f32 	%f422, %f390, %f398, %f342;
	fma.rn.f32 	%f423, %f390, %f399, %f343;
	fma.rn.f32 	%f424, %f390, %f400, %f344;
	fma.rn.f32 	%f425, %f390, %f401, %f345;
	fma.rn.f32 	%f426, %f390, %f402, %f346;
	fma.rn.f32 	%f427, %f390, %f403, %f347;
	fma.rn.f32 	%f428, %f391, %f396, %f348;
	fma.rn.f32 	%f429, %f391, %f397, %f349;
	fma.rn.f32 	%f430, %f391, %f398, %f350;
	fma.rn.f32 	%f431, %f391, %f399, %f351;
	fma.rn.f32 	%f432, %f391, %f400, %f352;
	fma.rn.f32 	%f433, %f391, %f401, %f353;
	fma.rn.f32 	%f434, %f391, %f402, %f354;
	fma.rn.f32 	%f435, %f391, %f403, %f355;
	fma.rn.f32 	%f436, %f392, %f396, %f356;
	fma.rn.f32 	%f437, %f392, %f397, %f357;
	fma.rn.f32 	%f438, %f392, %f398, %f358;
	fma.rn.f32 	%f439, %f392, %f399, %f359;
	fma.rn.f32 	%f440, %f392, %f400, %f360;
	fma.rn.f32 	%f441, %f392, %f401, %f361;
	fma.rn.f32 	%f442, %f392, %f402, %f362;
	fma.rn.f32 	%f443, %f392, %f403, %f363;
	fma.rn.f32 	%f444, %f393, %f396, %f364;
	fma.rn.f32 	%f445, %f393, %f397, %f365;
	fma.rn.f32 	%f446, %f393, %f398, %f366;
	fma.rn.f32 	%f447, %f393, %f399, %f367;
	fma.rn.f32 	%f448, %f393, %f400, %f368;
	fma.rn.f32 	%f449, %f393, %f401, %f369;
	fma.rn.f32 	%f450, %f393, %f402, %f370;
	fma.rn.f32 	%f451, %f393, %f403, %f371;
	fma.rn.f32 	%f452, %f394, %f396, %f372;
	fma.rn.f32 	%f453, %f394, %f397, %f373;
	fma.rn.f32 	%f454, %f394, %f398, %f374;
	fma.rn.f32 	%f455, %f394, %f399, %f375;
	fma.rn.f32 	%f456, %f394, %f400, %f376;
	fma.rn.f32 	%f457, %f394, %f401, %f377;
	fma.rn.f32 	%f458, %f394, %f402, %f378;
	fma.rn.f32 	%f459, %f394, %f403, %f379;
	fma.rn.f32 	%f460, %f395, %f396, %f380;
	fma.rn.f32 	%f461, %f395, %f397, %f381;
	fma.rn.f32 	%f462, %f395, %f398, %f382;
	fma.rn.f32 	%f463, %f395, %f399, %f383;
	fma.rn.f32 	%f464, %f395, %f400, %f384;
	fma.rn.f32 	%f465, %f395, %f401, %f385;
	fma.rn.f32 	%f466, %f395, %f402, %f386;
	fma.rn.f32 	%f467, %f395, %f403, %f387;
	ld.shared.f32 	%f468, [%r92+12];
	ld.shared.f32 	%f469, [%r92+44];
	ld.shared.f32 	%f470, [%r92+76];
	ld.shared.f32 	%f471, [%r92+108];
	ld.shared.f32 	%f472, [%r92+140];
	ld.shared.f32 	%f473, [%r92+172];
	ld.shared.f32 	%f474, [%r92+204];
	ld.shared.f32 	%f475, [%r92+236];
	ld.shared.f32 	%f476, [%r95+1536];
	ld.shared.f32 	%f477, [%r95+1540];
	ld.shared.f32 	%f478, [%r95+1544];
	ld.shared.f32 	%f479, [%r95+1548];
	ld.shared.f32 	%f480, [%r95+1552];
	ld.shared.f32 	%f481, [%r95+1556];
	ld.shared.f32 	%f482, [%r95+1560];
	ld.shared.f32 	%f483, [%r95+1564];
	fma.rn.f32 	%f484, %f468, %f476, %f404;
	fma.rn.f32 	%f485, %f468, %f477, %f405;
	fma.rn.f32 	%f486, %f468, %f478, %f406;
	fma.rn.f32 	%f487, %f468, %f479, %f407;
	fma.rn.f32 	%f488, %f468, %f480, %f408;
	fma.rn.f32 	%f489, %f468, %f481, %f409;
	fma.rn.f32 	%f490, %f468, %f482, %f410;
	fma.rn.f32 	%f491, %f468, %f483, %f411;
	fma.rn.f32 	%f492, %f469, %f476, %f412;
	fma.rn.f32 	%f493, %f469, %f477, %f413;
	fma.rn.f32 	%f494, %f469, %f478, %f414;
	fma.rn.f32 	%f495, %f469, %f479, %f415;
	fma.rn.f32 	%f496, %f469, %f480, %f416;
	fma.rn.f32 	%f497, %f469, %f481, %f417;
	fma.rn.f32 	%f498, %f469, %f482, %f418;
	fma.rn.f32 	%f499, %f469, %f483, %f419;
	fma.rn.f32 	%f500, %f470, %f476, %f420;
	fma.rn.f32 	%f501, %f470, %f477, %f421;
	fma.rn.f32 	%f502, %f470, %f478, %f422;
	fma.rn.f32 	%f503, %f470, %f479, %f423;
	fma.rn.f32 	%f504, %f470, %f480, %f424;
	fma.rn.f32 	%f505, %f470, %f481, %f425;
	fma.rn.f32 	%f506, %f470, %f482, %f426;
	fma.rn.f32 	%f507, %f470, %f483, %f427;
	fma.rn.f32 	%f508, %f471, %f476, %f428;
	fma.rn.f32 	%f509, %f471, %f477, %f429;
	fma.rn.f32 	%f510, %f471, %f478, %f430;
	fma.rn.f32 	%f511, %f471, %f479, %f431;
	fma.rn.f32 	%f512, %f471, %f480, %f432;
	fma.rn.f32 	%f513, %f471, %f481, %f433;
	fma.rn.f32 	%f514, %f471, %f482, %f434;
	fma.rn.f32 	%f515, %f471, %f483, %f435;
	fma.rn.f32 	%f516, %f472, %f476, %f436;
	fma.rn.f32 	%f517, %f472, %f477, %f437;
	fma.rn.f32 	%f518, %f472, %f478, %f438;
	fma.rn.f32 	%f519, %f472, %f479, %f439;
	fma.rn.f32 	%f520, %f472, %f480, %f440;
	fma.rn.f32 	%f521, %f472, %f481, %f441;
	fma.rn.f32 	%f522, %f472, %f482, %f442;
	fma.rn.f32 	%f523, %f472, %f483, %f443;
	fma.rn.f32 	%f524, %f473, %f476, %f444;
	fma.rn.f32 	%f525, %f473, %f477, %f445;
	fma.rn.f32 	%f526, %f473, %f478, %f446;
	fma.rn.f32 	%f527, %f473, %f479, %f447;
	fma.rn.f32 	%f528, %f473, %f480, %f448;
	fma.rn.f32 	%f529, %f473, %f481, %f449;
	fma.rn.f32 	%f530, %f473, %f482, %f450;
	fma.rn.f32 	%f531, %f473, %f483, %f451;
	fma.rn.f32 	%f532, %f474, %f476, %f452;
	fma.rn.f32 	%f533, %f474, %f477, %f453;
	fma.rn.f32 	%f534, %f474, %f478, %f454;
	fma.rn.f32 	%f535, %f474, %f479, %f455;
	fma.rn.f32 	%f536, %f474, %f480, %f456;
	fma.rn.f32 	%f537, %f474, %f481, %f457;
	fma.rn.f32 	%f538, %f474, %f482, %f458;
	fma.rn.f32 	%f539, %f474, %f483, %f459;
	fma.rn.f32 	%f540, %f475, %f476, %f460;
	fma.rn.f32 	%f541, %f475, %f477, %f461;
	fma.rn.f32 	%f542, %f475, %f478, %f462;
	fma.rn.f32 	%f543, %f475, %f479, %f463;
	fma.rn.f32 	%f544, %f475, %f480, %f464;
	fma.rn.f32 	%f545, %f475, %f481, %f465;
	fma.rn.f32 	%f546, %f475, %f482, %f466;
	fma.rn.f32 	%f547, %f475, %f483, %f467;
	ld.shared.f32 	%f548, [%r92+16];
	ld.shared.f32 	%f549, [%r92+48];
	ld.shared.f32 	%f550, [%r92+80];
	ld.shared.f32 	%f551, [%r92+112];
	ld.shared.f32 	%f552, [%r92+144];
	ld.shared.f32 	%f553, [%r92+176];
	ld.shared.f32 	%f554, [%r92+208];
	ld.shared.f32 	%f555, [%r92+240];
	ld.shared.f32 	%f556, [%r95+2048];
	ld.shared.f32 	%f557, [%r95+2052];
	ld.shared.f32 	%f558, [%r95+2056];
	ld.shared.f32 	%f559, [%r95+2060];
	ld.shared.f32 	%f560, [%r95+2064];
	ld.shared.f32 	%f561, [%r95+2068];
	ld.shared.f32 	%f562, [%r95+2072];
	ld.shared.f32 	%f563, [%r95+2076];
	fma.rn.f32 	%f564, %f548, %f556, %f484;
	fma.rn.f32 	%f565, %f548, %f557, %f485;
	fma.rn.f32 	%f566, %f548, %f558, %f486;
	fma.rn.f32 	%f567, %f548, %f559, %f487;
	fma.rn.f32 	%f568, %f548, %f560, %f488;
	fma.rn.f32 	%f569, %f548, %f561, %f489;
	fma.rn.f32 	%f570, %f548, %f562, %f490;
	fma.rn.f32 	%f571, %f548, %f563, %f491;
	fma.rn.f32 	%f572, %f549, %f556, %f492;
	fma.rn.f32 	%f573, %f549, %f557, %f493;
	fma.rn.f32 	%f574, %f549, %f558, %f494;
	fma.rn.f32 	%f575, %f549, %f559, %f495;
	fma.rn.f32 	%f576, %f549, %f560, %f496;
	fma.rn.f32 	%f577, %f549, %f561, %f497;
	fma.rn.f32 	%f578, %f549, %f562, %f498;
	fma.rn.f32 	%f579, %f549, %f563, %f499;
	fma.rn.f32 	%f580, %f550, %f556, %f500;
	fma.rn.f32 	%f581, %f550, %f557, %f501;
	fma.rn.f32 	%f582, %f550, %f558, %f502;
	fma.rn.f32 	%f583, %f550, %f559, %f503;
	fma.rn.f32 	%f584, %f550, %f560, %f504;
	fma.rn.f32 	%f585, %f550, %f561, %f505;
	fma.rn.f32 	%f586, %f550, %f562, %f506;
	fma.rn.f32 	%f587, %f550, %f563, %f507;
	fma.rn.f32 	%f588, %f551, %f556, %f508;
	fma.rn.f32 	%f589, %f551, %f557, %f509;
	fma.rn.f32 	%f590, %f551, %f558, %f510;
	fma.rn.f32 	%f591, %f551, %f559, %f511;
	fma.rn.f32 	%f592, %f551, %f560, %f512;
	fma.rn.f32 	%f593, %f551, %f561, %f513;
	fma.rn.f32 	%f594, %f551, %f562, %f514;
	fma.rn.f32 	%f595, %f551, %f563, %f515;
	fma.rn.f32 	%f596, %f552, %f556, %f516;
	fma.rn.f32 	%f597, %f552, %f557, %f517;
	fma.rn.f32 	%f598, %f552, %f558, %f518;
	fma.rn.f32 	%f599, %f552, %f559, %f519;
	fma.rn.f32 	%f600, %f552, %f560, %f520;
	fma.rn.f32 	%f601, %f552, %f561, %f521;
	fma.rn.f32 	%f602, %f552, %f562, %f522;
	fma.rn.f32 	%f603, %f552, %f563, %f523;
	fma.rn.f32 	%f604, %f553, %f556, %f524;
	fma.rn.f32 	%f605, %f553, %f557, %f525;
	fma.rn.f32 	%f606, %f553, %f558, %f526;
	fma.rn.f32 	%f607, %f553, %f559, %f527;
	fma.rn.f32 	%f608, %f553, %f560, %f528;
	fma.rn.f32 	%f609, %f553, %f561, %f529;
	fma.rn.f32 	%f610, %f553, %f562, %f530;
	fma.rn.f32 	%f611, %f553, %f563, %f531;
	fma.rn.f32 	%f612, %f554, %f556, %f532;
	fma.rn.f32 	%f613, %f554, %f557, %f533;
	fma.rn.f32 	%f614, %f554, %f558, %f534;
	fma.rn.f32 	%f615, %f554, %f559, %f535;
	fma.rn.f32 	%f616, %f554, %f560, %f536;
	fma.rn.f32 	%f617, %f554, %f561, %f537;
	fma.rn.f32 	%f618, %f554, %f562, %f538;
	fma.rn.f32 	%f619, %f554, %f563, %f539;
	fma.rn.f32 	%f620, %f555, %f556, %f540;
	fma.rn.f32 	%f621, %f555, %f557, %f541;
	fma.rn.f32 	%f622, %f555, %f558, %f542;
	fma.rn.f32 	%f623, %f555, %f559, %f543;
	fma.rn.f32 	%f624, %f555, %f560, %f544;
	fma.rn.f32 	%f625, %f555, %f561, %f545;
	fma.rn.f32 	%f626, %f555, %f562, %f546;
	fma.rn.f32 	%f627, %f555, %f563, %f547;
	ld.shared.f32 	%f628, [%r92+20];
	ld.shared.f32 	%f629, [%r92+52];
	ld.shared.f32 	%f630, [%r92+84];
	ld.shared.f32 	%f631, [%r92+116];
	ld.shared.f32 	%f632, [%r92+148];
	ld.shared.f32 	%f633, [%r92+180];
	ld.shared.f32 	%f634, [%r92+212];
	ld.shared.f32 	%f635, [%r92+244];
	ld.shared.f32 	%f636, [%r95+2560];
	ld.shared.f32 	%f637, [%r95+2564];
	ld.shared.f32 	%f638, [%r95+2568];
	ld.shared.f32 	%f639, [%r95+2572];
	ld.shared.f32 	%f640, [%r95+2576];
	ld.shared.f32 	%f641, [%r95+2580];
	ld.shared.f32 	%f642, [%r95+2584];
	ld.shared.f32 	%f643, [%r95+2588];
	fma.rn.f32 	%f644, %f628, %f636, %f564;
	fma.rn.f32 	%f645, %f628, %f637, %f565;
	fma.rn.f32 	%f646, %f628, %f638, %f566;
	fma.rn.f32 	%f647, %f628, %f639, %f567;
	fma.rn.f32 	%f648, %f628, %f640, %f568;
	fma.rn.f32 	%f649, %f628, %f641, %f569;
	fma.rn.f32 	%f650, %f628, %f642, %f570;
	fma.rn.f32 	%f651, %f628, %f643, %f571;
	fma.rn.f32 	%f652, %f629, %f636, %f572;
	fma.rn.f32 	%f653, %f629, %f637, %f573;
	fma.rn.f32 	%f654, %f629, %f638, %f574;
	fma.rn.f32 	%f655, %f629, %f639, %f575;
	fma.rn.f32 	%f656, %f629, %f640, %f576;
	fma.rn.f32 	%f657, %f629, %f641, %f577;
	fma.rn.f32 	%f658, %f629, %f642, %f578;
	fma.rn.f32 	%f659, %f629, %f643, %f579;
	fma.rn.f32 	%f660, %f630, %f636, %f580;
	fma.rn.f32 	%f661, %f630, %f637, %f581;
	fma.rn.f32 	%f662, %f630, %f638, %f582;
	fma.rn.f32 	%f663, %f630, %f639, %f583;
	fma.rn.f32 	%f664, %f630, %f640, %f584;
	fma.rn.f32 	%f665, %f630, %f641, %f585;
	fma.rn.f32 	%f666, %f630, %f642, %f586;
	fma.rn.f32 	%f667, %f630, %f643, %f587;
	fma.rn.f32 	%f668, %f631, %f636, %f588;
	fma.rn.f32 	%f669, %f631, %f637, %f589;
	fma.rn.f32 	%f670, %f631, %f638, %f590;
	fma.rn.f32 	%f671, %f631, %f639, %f591;
	fma.rn.f32 	%f672, %f631, %f640, %f592;
	fma.rn.f32 	%f673, %f631, %f641, %f593;
	fma.rn.f32 	%f674, %f631, %f642, %f594;
	fma.rn.f32 	%f675, %f631, %f643, %f595;
	fma.rn.f32 	%f676, %f632, %f636, %f596;
	fma.rn.f32 	%f677, %f632, %f637, %f597;
	fma.rn.f32 	%f678, %f632, %f638, %f598;
	fma.rn.f32 	%f679, %f632, %f639, %f599;
	fma.rn.f32 	%f680, %f632, %f640, %f600;
	fma.rn.f32 	%f681, %f632, %f641, %f601;
	fma.rn.f32 	%f682, %f632, %f642, %f602;
	fma.rn.f32 	%f683, %f632, %f643, %f603;
	fma.rn.f32 	%f684, %f633, %f636, %f604;
	fma.rn.f32 	%f685, %f633, %f637, %f605;
	fma.rn.f32 	%f686, %f633, %f638, %f606;
	fma.rn.f32 	%f687, %f633, %f639, %f607;
	fma.rn.f32 	%f688, %f633, %f640, %f608;
	fma.rn.f32 	%f689, %f633, %f641, %f609;
	fma.rn.f32 	%f690, %f633, %f642, %f610;
	fma.rn.f32 	%f691, %f633, %f643, %f611;
	fma.rn.f32 	%f692, %f634, %f636, %f612;
	fma.rn.f32 	%f693, %f634, %f637, %f613;
	fma.rn.f32 	%f694, %f634, %f638, %f614;
	fma.rn.f32 	%f695, %f634, %f639, %f615;
	fma.rn.f32 	%f696, %f634, %f640, %f616;
	fma.rn.f32 	%f697, %f634, %f641, %f617;
	fma.rn.f32 	%f698, %f634, %f642, %f618;
	fma.rn.f32 	%f699, %f634, %f643, %f619;
	fma.rn.f32 	%f700, %f635, %f636, %f620;
	fma.rn.f32 	%f701, %f635, %f637, %f621;
	fma.rn.f32 	%f702, %f635, %f638, %f622;
	fma.rn.f32 	%f703, %f635, %f639, %f623;
	fma.rn.f32 	%f704, %f635, %f640, %f624;
	fma.rn.f32 	%f705, %f635, %f641, %f625;
	fma.rn.f32 	%f706, %f635, %f642, %f626;
	fma.rn.f32 	%f707, %f635, %f643, %f627;
	ld.shared.f32 	%f708, [%r92+24];
	ld.shared.f32 	%f709, [%r92+56];
	ld.shared.f32 	%f710, [%r92+88];
	ld.shared.f32 	%f711, [%r92+120];
	ld.shared.f32 	%f712, [%r92+152];
	ld.shared.f32 	%f713, [%r92+184];
	ld.shared.f32 	%f714, [%r92+216];
	ld.shared.f32 	%f715, [%r92+248];
	ld.shared.f32 	%f716, [%r95+3072];
	ld.shared.f32 	%f717, [%r95+3076];
	ld.shared.f32 	%f718, [%r95+3080];
	ld.shared.f32 	%f719, [%r95+3084];
	ld.shared.f32 	%f720, [%r95+3088];
	ld.shared.f32 	%f721, [%r95+3092];
	ld.shared.f32 	%f722, [%r95+3096];
	ld.shared.f32 	%f723, [%r95+3100];
	fma.rn.f32 	%f724, %f708, %f716, %f644;
	fma.rn.f32 	%f725, %f708, %f717, %f645;
	fma.rn.f32 	%f726, %f708, %f718, %f646;
	fma.rn.f32 	%f727, %f708, %f719, %f647;
	fma.rn.f32 	%f728, %f708, %f720, %f648;
	fma.rn.f32 	%f729, %f708, %f721, %f649;
	fma.rn.f32 	%f730, %f708, %f722, %f650;
	fma.rn.f32 	%f731, %f708, %f723, %f651;
	fma.rn.f32 	%f732, %f709, %f716, %f652;
	fma.rn.f32 	%f733, %f709, %f717, %f653;
	fma.rn.f32 	%f734, %f709, %f718, %f654;
	fma.rn.f32 	%f735, %f709, %f719, %f655;
	fma.rn.f32 	%f736, %f709, %f720, %f656;
	fma.rn.f32 	%f737, %f709, %f721, %f657;
	fma.rn.f32 	%f738, %f709, %f722, %f658;
	fma.rn.f32 	%f739, %f709, %f723, %f659;
	fma.rn.f32 	%f740, %f710, %f716, %f660;
	fma.rn.f32 	%f741, %f710, %f717, %f661;
	fma.rn.f32 	%f742, %f710, %f718, %f662;
	fma.rn.f32 	%f743, %f710, %f719, %f663;
	fma.rn.f32 	%f744, %f710, %f720, %f664;
	fma.rn.f32 	%f745, %f710, %f721, %f665;
	fma.rn.f32 	%f746, %f710, %f722, %f666;
	fma.rn.f32 	%f747, %f710, %f723, %f667;
	fma.rn.f32 	%f748, %f711, %f716, %f668;
	fma.rn.f32 	%f749, %f711, %f717, %f669;
	fma.rn.f32 	%f750, %f711, %f718, %f670;
	fma.rn.f32 	%f751, %f711, %f719, %f671;
	fma.rn.f32 	%f752, %f711, %f720, %f672;
	fma.rn.f32 	%f753, %f711, %f721, %f673;
	fma.rn.f32 	%f754, %f711, %f722, %f674;
	fma.rn.f32 	%f755, %f711, %f723, %f675;
	fma.rn.f32 	%f756, %f712, %f716, %f676;
	fma.rn.f32 	%f757, %f712, %f717, %f677;
	fma.rn.f32 	%f758, %f712, %f718, %f678;
	fma.rn.f32 	%f759, %f712, %f719, %f679;
	fma.rn.f32 	%f760, %f712, %f720, %f680;
	fma.rn.f32 	%f761, %f712, %f721, %f681;
	fma.rn.f32 	%f762, %f712, %f722, %f682;
	fma.rn.f32 	%f763, %f712, %f723, %f683;
	fma.rn.f32 	%f764, %f713, %f716, %f684;
	fma.rn.f32 	%f765, %f713, %f717, %f685;
	fma.rn.f32 	%f766, %f713, %f718, %f686;
	fma.rn.f32 	%f767, %f713, %f719, %f687;
	fma.rn.f32 	%f768, %f713, %f720, %f688;
	fma.rn.f32 	%f769, %f713, %f721, %f689;
	fma.rn.f32 	%f770, %f713, %f722, %f690;
	fma.rn.f32 	%f771, %f713, %f723, %f691;
	fma.rn.f32 	%f772, %f714, %f716, %f692;
	fma.rn.f32 	%f773, %f714, %f717, %f693;
	fma.rn.f32 	%f774, %f714, %f718, %f694;
	fma.rn.f32 	%f775, %f714, %f719, %f695;
	fma.rn.f32 	%f776, %f714, %f720, %f696;
	fma.rn.f32 	%f777, %f714, %f721, %f697;
	fma.rn.f32 	%f778, %f714, %f722, %f698;
	fma.rn.f32 	%f779, %f714, %f723, %f699;
	fma.rn.f32 	%f780, %f715, %f716, %f700;
	fma.rn.f32 	%f781, %f715, %f717, %f701;
	fma.rn.f32 	%f782, %f715, %f718, %f702;
	fma.rn.f32 	%f783, %f715, %f719, %f703;
	fma.rn.f32 	%f784, %f715, %f720, %f704;
	fma.rn.f32 	%f785, %f715, %f721, %f705;
	fma.rn.f32 	%f786, %f715, %f722, %f706;
	fma.rn.f32 	%f787, %f715, %f723, %f707;
	ld.shared.f32 	%f788, [%r92+28];
	ld.shared.f32 	%f789, [%r92+60];
	ld.shared.f32 	%f790, [%r92+92];
	ld.shared.f32 	%f791, [%r92+124];
	ld.shared.f32 	%f792, [%r92+156];
	ld.shared.f32 	%f793, [%r92+188];
	ld.shared.f32 	%f794, [%r92+220];
	ld.shared.f32 	%f795, [%r92+252];
	ld.shared.f32 	%f796, [%r95+3584];
	ld.shared.f32 	%f797, [%r95+3588];
	ld.shared.f32 	%f798, [%r95+3592];
	ld.shared.f32 	%f799, [%r95+3596];
	ld.shared.f32 	%f800, [%r95+3600];
	ld.shared.f32 	%f801, [%r95+3604];
	ld.shared.f32 	%f802, [%r95+3608];
	ld.shared.f32 	%f803, [%r95+3612];
	fma.rn.f32 	%f915, %f788, %f796, %f724;
	fma.rn.f32 	%f914, %f788, %f797, %f725;
	fma.rn.f32 	%f913, %f788, %f798, %f726;
	fma.rn.f32 	%f912, %f788, %f799, %f727;
	fma.rn.f32 	%f911, %f788, %f800, %f728;
	fma.rn.f32 	%f910, %f788, %f801, %f729;
	fma.rn.f32 	%f909, %f788, %f802, %f730;
	fma.rn.f32 	%f908, %f788, %f803, %f731;
	fma.rn.f32 	%f907, %f789, %f796, %f732;
	fma.rn.f32 	%f906, %f789, %f797, %f733;
	fma.rn.f32 	%f905, %f789, %f798, %f734;
	fma.rn.f32 	%f904, %f789, %f799, %f735;
	fma.rn.f32 	%f903, %f789, %f800, %f736;
	fma.rn.f32 	%f902, %f789, %f801, %f737;
	fma.rn.f32 	%f901, %f789, %f802, %f738;
	fma.rn.f32 	%f900, %f789, %f803, %f739;
	fma.rn.f32 	%f899, %f790, %f796, %f740;
	fma.rn.f32 	%f898, %f790, %f797, %f741;
	fma.rn.f32 	%f897, %f790, %f798, %f742;
	fma.rn.f32 	%f896, %f790, %f799, %f743;
	fma.rn.f32 	%f895, %f790, %f800, %f744;
	fma.rn.f32 	%f894, %f790, %f801, %f745;
	fma.rn.f32 	%f893, %f790, %f802, %f746;
	fma.rn.f32 	%f892, %f790, %f803, %f747;
	fma.rn.f32 	%f891, %f791, %f796, %f748;
	fma.rn.f32 	%f890, %f791, %f797, %f749;
	fma.rn.f32 	%f889, %f791, %f798, %f750;
	fma.rn.f32 	%f888, %f791, %f799, %f751;
	fma.rn.f32 	%f887, %f791, %f800, %f752;
	fma.rn.f32 	%f886, %f791, %f801, %f753;
	fma.rn.f32 	%f885, %f791, %f802, %f754;
	fma.rn.f32 	%f884, %f791, %f803, %f755;
	fma.rn.f32 	%f883, %f792, %f796, %f756;
	fma.rn.f32 	%f882, %f792, %f797, %f757;
	fma.rn.f32 	%f881, %f792, %f798, %f758;
	fma.rn.f32 	%f880, %f792, %f799, %f759;
	fma.rn.f32 	%f879, %f792, %f800, %f760;
	fma.rn.f32 	%f878, %f792, %f801, %f761;
	fma.rn.f32 	%f877, %f792, %f802, %f762;
	fma.rn.f32 	%f876, %f792, %f803, %f763;
	fma.rn.f32 	%f875, %f793, %f796, %f764;
	fma.rn.f32 	%f874, %f793, %f797, %f765;
	fma.rn.f32 	%f873, %f793, %f798, %f766;
	fma.rn.f32 	%f872, %f793, %f799, %f767;
	fma.rn.f32 	%f871, %f793, %f800, %f768;
	fma.rn.f32 	%f870, %f793, %f801, %f769;
	fma.rn.f32 	%f869, %f793, %f802, %f770;
	fma.rn.f32 	%f868, %f793, %f803, %f771;
	fma.rn.f32 	%f916, %f794, %f796, %f772;
	fma.rn.f32 	%f917, %f794, %f797, %f773;
	fma.rn.f32 	%f918, %f794, %f798, %f774;
	fma.rn.f32 	%f919, %f794, %f799, %f775;
	fma.rn.f32 	%f920, %f794, %f800, %f776;
	fma.rn.f32 	%f921, %f794, %f801, %f777;
	fma.rn.f32 	%f922, %f794, %f802, %f778;
	fma.rn.f32 	%f923, %f794, %f803, %f779;
	fma.rn.f32 	%f924, %f795, %f796, %f780;
	fma.rn.f32 	%f925, %f795, %f797, %f781;
	fma.rn.f32 	%f926, %f795, %f798, %f782;
	fma.rn.f32 	%f927, %f795, %f799, %f783;
	fma.rn.f32 	%f928, %f795, %f800, %f784;
	fma.rn.f32 	%f929, %f795, %f801, %f785;
	fma.rn.f32 	%f930, %f795, %f802, %f786;
	fma.rn.f32 	%f931, %f795, %f803, %f787;
	bar.sync 	0;
	@%p6 bra 	$L__BB0_8;
	mov.u32 	%r96, %tid.y;
	mov.u32 	%r97, %ntid.x;
	mov.u32 	%r98, %tid.x;
	mad.lo.s32 	%r99, %r96, %r97, %r98;
	shl.b32 	%r100, %r99, 4;
	and.b32  	%r101, %r100, -32;
	mov.u32 	%r102, _ZZ16matrixMulPhase4GPfS_S_iiiE2As;
	add.s32 	%r103, %r102, %r101;
	shl.b32 	%r104, %r274, 12;
	add.s32 	%r105, %r103, %r104;
	and.b32  	%r106, %r100, 16;
	add.s32 	%r107, %r105, %r106;
	st.shared.f32 	[%r107], %f944;
	st.shared.f32 	[%r107+4], %f945;
	st.shared.f32 	[%r107+8], %f946;
	st.shared.f32 	[%r107+12], %f947;
	and.b32  	%r108, %r100, -512;
	mov.u32 	%r109, _ZZ16matrixMulPhase4GPfS_S_iiiE2Bs;
	add.s32 	%r110, %r109, %r108;
	add.s32 	%r111, %r110, %r104;
	and.b32  	%r112, %r100, 496;
	add.s32 	%r113, %r111, %r112;
	st.shared.f32 	[%r113], %f940;
	st.shared.f32 	[%r113+4], %f941;
	st.shared.f32 	[%r113+8], %f942;
	st.shared.f32 	[%r113+12], %f943;
$L__BB0_8:
	ld.param.u32 	%r269, [_Z16matrixMulPhase4GPfS_S_iii_param_5];
	ld.param.u32 	%r199, [_Z16matrixMulPhase4GPfS_S_iii_param_4];
	setp.lt.s32 	%p8, %r272, %r269;
	selp.u32 	%r114, 1, 0, %p8;
	xor.b32  	%r274, %r274, %r114;
	xor.b32  	%r273, %r273, %r114;
	bar.sync 	0;
	add.s32 	%r271, %r271, 8;
	shl.b32 	%r115, %r199, 3;
	add.s32 	%r270, %r270, %r115;
	@%p8 bra 	$L__BB0_4;
$L__BB0_9:
	ld.param.u32 	%r200, [_Z16matrixMulPhase4GPfS_S_iii_param_4];
	ld.param.u32 	%r133, [_Z16matrixMulPhase4GPfS_S_iii_param_3];
	mov.u32 	%r116, %tid.y;
	shl.b32 	%r117, %r116, 3;
	mov.u32 	%r118, %ctaid.y;
	shl.b32 	%r119, %r118, 7;
	add.s32 	%r5, %r119, %r117;
	mov.u32 	%r120, %tid.x;
	shl.b32 	%r121, %r120, 3;
	mov.u32 	%r122, %ctaid.x;
	shl.b32 	%r123, %r122, 7;
	add.s32 	%r124, %r123, %r121;
	setp.lt.s32 	%p9, %r5, %r133;
	mul.lo.s32 	%r7, %r5, %r200;
	setp.lt.s32 	%p10, %r124, %r200;
	and.pred  	%p11, %p9, %p10;
	@%p11 bra 	$L__BB0_10;
	bra.uni 	$L__BB0_11;
$L__BB0_10:
	ld.param.u64 	%rd80, [_Z16matrixMulPhase4GPfS_S_iii_param_2];
	add.s32 	%r125, %r124, %r7;
	cvta.to.global.u64 	%rd34, %rd80;
	mul.wide.s32 	%rd35, %r125, 4;
	add.s64 	%rd36, %rd34, %rd35;
	st.global.f32 	[%rd36], %f915;
$L__BB0_11:
	ld.param.u32 	%r201, [_Z16matrixMulPhase4GPfS_S_iii_param_4];
	ld.param.u32 	%r134, [_Z16matrixMulPhase4GPfS_S_iii_param_3];
	ld.param.u64 	%rd81, [_Z16matrixMulPhase4GPfS_S_iii_param_2];
	setp.ge.s32 	%p12, %r5, %r134;
	add.s32 	%r18, %r124, 1;
	setp.ge.s32 	%p13, %r18, %r201;
	cvt.s64.s32 	%rd37, %r7;
	cvt.u64.u32 	%rd3, %r124;
	add.s64 	%rd38, %rd3, %rd37;
	cvta.to.global.u64 	%rd39, %rd81;
	shl.b64 	%rd40, %rd38, 2;
	add.s64 	%rd4, %rd39, %rd40;
	or.pred  	%p14, %p12, %p13;
	@%p14 bra 	$L__BB0_13;
	st.global.f32 	[%rd4+4], %f914;
$L__BB0_13:
	ld.param.u32 	%r202, [_Z16matrixMulPhase4GPfS_S_iii_param_4];
	ld.param.u32 	%r135, [_Z16matrixMulPhase4GPfS_S_iii_param_3];
	setp.ge.s32 	%p15, %r5, %r135;
	add.s32 	%r19, %r124, 2;
	setp.ge.s32 	%p16, %r19, %r202;
	or.pred  	%p17, %p15, %p16;
	@%p17 bra 	$L__BB0_15;
	st.global.f32 	[%rd4+8], %f913;
$L__BB0_15:
	ld.param.u32 	%r203, [_Z16matrixMulPhase4GPfS_S_iii_param_4];
	ld.param.u32 	%r136, [_Z16matrixMulPhase4GPfS_S_iii_param_3];
	setp.ge.s32 	%p18, %r5, %r136;
	add.s32 	%r20, %r124, 3;
	setp.ge.s32 	%p19, %r20, %r203;
	or.pred  	%p20, %p18, %p19;
	@%p20 bra 	$L__BB0_17;
	st.global.f32 	[%rd4+12], %f912;
$L__BB0_17:
	ld.param.u32 	%r204, [_Z16matrixMulPhase4GPfS_S_iii_param_4];
	ld.param.u32 	%r137, [_Z16matrixMulPhase4GPfS_S_iii_param_3];
	setp.ge.s32 	%p21, %r5, %r137;
	add.s32 	%r21, %r124, 4;
	setp.ge.s32 	%p22, %r21, %r204;
	or.pred  	%p23, %p21, %p22;
	@%p23 bra 	$L__BB0_19;
	st.global.f32 	[%rd4+16], %f911;
$L__BB0_19:
	ld.param.u32 	%r205, [_Z16matrixMulPhase4GPfS_S_iii_param_4];
	ld.param.u32 	%r138, [_Z16matrixMulPhase4GPfS_S_iii_param_3];
	setp.ge.s32 	%p24, %r5, %r138;
	add.s32 	%r22, %r124, 5;
	setp.ge.s32 	%p25, %r22, %r205;
	or.pred  	%p26, %p24, %p25;
	@%p26 bra 	$L__BB0_21;
	st.global.f32 	[%rd4+20], %f910;
$L__BB0_21:
	ld.param.u32 	%r206, [_Z16matrixMulPhase4GPfS_S_iii_param_4];
	ld.param.u32 	%r139, [_Z16matrixMulPhase4GPfS_S_iii_param_3];
	setp.ge.s32 	%p27, %r5, %r139;
	add.s32 	%r23, %r124, 6;
	setp.ge.s32 	%p28, %r23, %r206;
	or.pred  	%p29, %p27, %p28;
	@%p29 bra 	$L__BB0_23;
	st.global.f32 	[%rd4+24], %f909;
$L__BB0_23:
	ld.param.u32 	%r207, [_Z16matrixMulPhase4GPfS_S_iii_param_4];
	ld.param.u32 	%r140, [_Z16matrixMulPhase4GPfS_S_iii_param_3];
	setp.ge.s32 	%p30, %r5, %r140;
	add.s32 	%r24, %r124, 7;
	setp.ge.s32 	%p31, %r24, %r207;
	or.pred  	%p32, %p30, %p31;
	@%p32 bra 	$L__BB0_25;
	st.global.f32 	[%rd4+28], %f908;
$L__BB0_25:
	ld.param.u32 	%r208, [_Z16matrixMulPhase4GPfS_S_iii_param_4];
	ld.param.u32 	%r141, [_Z16matrixMulPhase4GPfS_S_iii_param_3];
	setp.ge.s32 	%p33, %r124, %r208;
	add.s32 	%r25, %r5, 1;
	setp.ge.s32 	%p34, %r25, %r141;
	add.s32 	%r26, %r7, %r208;
	or.pred  	%p35, %p34, %p33;
	@%p35 bra 	$L__BB0_27;
	ld.param.u64 	%rd82, [_Z16matrixMulPhase4GPfS_S_iii_param_2];
	add.s32 	%r126, %r124, %r26;
	cvta.to.global.u64 	%rd41, %rd82;
	mul.wide.s32 	%rd42, %r126, 4;
	add.s64 	%rd43, %rd41, %rd42;
	st.global.f32 	[%rd43], %f907;
$L__BB0_27:
	ld.param.u32 	%r209, [_Z16matrixMulPhase4GPfS_S_iii_param_4];
	ld.param.u32 	%r142, [_Z16matrixMulPhase4GPfS_S_iii_param_3];
	ld.param.u64 	%rd83, [_Z16matrixMulPhase4GPfS_S_iii_param_2];
	setp.ge.s32 	%p36, %r25, %r142;
	setp.ge.s32 	%p37, %r18, %r209;
	cvt.s64.s32 	%rd44, %r26;
	add.s64 	%rd45, %rd3, %rd44;
	cvta.to.global.u64 	%rd46, %rd83;
	shl.b64 	%rd47, %rd45, 2;
	add.s64 	%rd5, %rd46, %rd47;
	or.pred  	%p38, %p36, %p37;
	@%p38 bra 	$L__BB0_29;
	st.global.f32 	[%rd5+4], %f906;
$L__BB0_29:
	ld.param.u32 	%r210, [_Z16matrixMulPhase4GPfS_S_iii_param_4];
	ld.param.u32 	%r143, [_Z16matrixMulPhase4GPfS_S_iii_param_3];
	setp.ge.s32 	%p39, %r25, %r143;
	setp.ge.s32 	%p40, %r19, %r210;
	or.pred  	%p41, %p39, %p40;
	@%p41 bra 	$L__BB0_31;
	st.global.f32 	[%rd5+8], %f905;
$L__BB0_31:
	ld.param.u32 	%r211, [_Z16matrixMulPhase4GPfS_S_iii_param_4];
	ld.param.u32 	%r144, [_Z16matrixMulPhase4GPfS_S_iii_param_3];
	setp.ge.s32 	%p42, %r25, %r144;
	setp.ge.s32 	%p43, %r20, %r211;
	or.pred  	%p44, %p42, %p43;
	@%p44 bra 	$L__BB0_33;
	st.global.f32 	[%rd5+12], %f904;
$L__BB0_33:
	ld.param.u32 	%r212, [_Z16matrixMulPhase4GPfS_S_iii_param_4];
	ld.param.u32 	%r145, [_Z16matrixMulPhase4GPfS_S_iii_param_3];
	setp.ge.s32 	%p45, %r25, %r145;
	setp.ge.s32 	%p46, %r21, %r212;
	or.pred  	%p47, %p45, %p46;
	@%p47 bra 	$L__BB0_35;
	st.global.f32 	[%rd5+16], %f903;
$L__BB0_35:
	ld.param.u32 	%r213, [_Z16matrixMulPhase4GPfS_S_iii_param_4];
	ld.param.u32 	%r146, [_Z16matrixMulPhase4GPfS_S_iii_param_3];
	setp.ge.s32 	%p48, %r25, %r146;
	setp.ge.s32 	%p49, %r22, %r213;
	or.pred  	%p50, %p48, %p49;
	@%p50 bra 	$L__BB0_37;
	st.global.f32 	[%rd5+20], %f902;
$L__BB0_37:
	ld.param.u32 	%r214, [_Z16matrixMulPhase4GPfS_S_iii_param_4];
	ld.param.u32 	%r147, [_Z16matrixMulPhase4GPfS_S_iii_param_3];
	setp.ge.s32 	%p51, %r25, %r147;
	setp.ge.s32 	%p52, %r23, %r214;
	or.pred  	%p53, %p51, %p52;
	@%p53 bra 	$L__BB0_39;
	st.global.f32 	[%rd5+24], %f901;
$L__BB0_39:
	ld.param.u32 	%r215, [_Z16matrixMulPhase4GPfS_S_iii_param_4];
	ld.param.u32 	%r148, [_Z16matrixMulPhase4GPfS_S_iii_param_3];
	setp.ge.s32 	%p54, %r25, %r148;
	setp.ge.s32 	%p55, %r24, %r215;
	or.pred  	%p56, %p54, %p55;
	@%p56 bra 	$L__BB0_41;
	st.global.f32 	[%rd5+28], %f900;
$L__BB0_41:
	ld.param.u32 	%r216, [_Z16matrixMulPhase4GPfS_S_iii_param_4];
	ld.param.u32 	%r149, [_Z16matrixMulPhase4GPfS_S_iii_param_3];
	ld.param.u64 	%rd84, [_Z16matrixMulPhase4GPfS_S_iii_param_2];
	cvta.to.global.u64 	%rd6, %rd84;
	setp.ge.s32 	%p57, %r124, %r216;
	add.s32 	%r27, %r5, 2;
	setp.ge.s32 	%p58, %r27, %r149;
	add.s32 	%r28, %r26, %r216;
	or.pred  	%p59, %p58, %p57;
	@%p59 bra 	$L__BB0_43;
	add.s32 	%r127, %r124, %r28;
	mul.wide.s32 	%rd48, %r127, 4;
	add.s64 	%rd49, %rd6, %rd48;
	st.global.f32 	[%rd49], %f899;
$L__BB0_43:
	ld.param.u32 	%r217, [_Z16matrixMulPhase4GPfS_S_iii_param_4];
	ld.param.u32 	%r150, [_Z16matrixMulPhase4GPfS_S_iii_param_3];
	setp.ge.s32 	%p60, %r27, %r150;
	setp.ge.s32 	%p61, %r18, %r217;
	cvt.s64.s32 	%rd50, %r28;
	add.s64 	%rd51, %rd3, %rd50;
	shl.b64 	%rd52, %rd51, 2;
	add.s64 	%rd7, %rd6, %rd52;
	or.pred  	%p62, %p60, %p61;
	@%p62 bra 	$L__BB0_45;
	st.global.f32 	[%rd7+4], %f898;
$L__BB0_45:
	ld.param.u32 	%r218, [_Z16matrixMulPhase4GPfS_S_iii_param_4];
	ld.param.u32 	%r151, [_Z16matrixMulPhase4GPfS_S_iii_param_3];
	setp.ge.s32 	%p63, %r27, %r151;
	setp.ge.s32 	%p64, %r19, %r218;
	or.pred  	%p65, %p63, %p64;
	@%p65 bra 	$L__BB0_47;
	st.global.f32 	[%rd7+8], %f897;
$L__BB0_47:
	ld.param.u32 	%r219, [_Z16matrixMulPhase4GPfS_S_iii_param_4];
	ld.param.u32 	%r152, [_Z16matrixMulPhase4GPfS_S_iii_param_3];
	setp.ge.s32 	%p66, %r27, %r152;
	setp.ge.s32 	%p67, %r20, %r219;
	or.pred  	%p68, %p66, %p67;
	@%p68 bra 	$L__BB0_49;
	st.global.f32 	[%rd7+12], %f896;
$L__BB0_49:
	ld.param.u32 	%r220, [_Z16matrixMulPhase4GPfS_S_iii_param_4];
	ld.param.u32 	%r153, [_Z16matrixMulPhase4GPfS_S_iii_param_3];
	setp.ge.s32 	%p69, %r27, %r153;
	setp.ge.s32 	%p70, %r21, %r220;
	or.pred  	%p71, %p69, %p70;
	@%p71 bra 	$L__BB0_51;
	st.global.f32 	[%rd7+16], %f895;
$L__BB0_51:
	ld.param.u32 	%r221, [_Z16matrixMulPhase4GPfS_S_iii_param_4];
	ld.param.u32 	%r154, [_Z16matrixMulPhase4GPfS_S_iii_param_3];
	setp.ge.s32 	%p72, %r27, %r154;
	setp.ge.s32 	%p73, %r22, %r221;
	or.pred  	%p74, %p72, %p73;
	@%p74 bra 	$L__BB0_53;
	st.global.f32 	[%rd7+20], %f894;
$L__BB0_53:
	ld.param.u32 	%r222, [_Z16matrixMulPhase4GPfS_S_iii_param_4];
	ld.param.u32 	%r155, [_Z16matrixMulPhase4GPfS_S_iii_param_3];
	setp.ge.s32 	%p75, %r27, %r155;
	setp.ge.s32 	%p76, %r23, %r222;
	or.pred  	%p77, %p75, %p76;
	@%p77 bra 	$L__BB0_55;
	st.global.f32 	[%rd7+24], %f893;
$L__BB0_55:
	ld.param.u32 	%r223, [_Z16matrixMulPhase4GPfS_S_iii_param_4];
	ld.param.u32 	%r156, [_Z16matrixMulPhase4GPfS_S_iii_param_3];
	setp.ge.s32 	%p78, %r27, %r156;
	setp.ge.s32 	%p79, %r24, %r223;
	or.pred  	%p80, %p78, %p79;
	@%p80 bra 	$L__BB0_57;
	st.global.f32 	[%rd7+28], %f892;
$L__BB0_57:
	ld.param.u32 	%r224, [_Z16matrixMulPhase4GPfS_S_iii_param_4];
	ld.param.u32 	%r157, [_Z16matrixMulPhase4GPfS_S_iii_param_3];
	setp.ge.s32 	%p81, %r124, %r224;
	add.s32 	%r29, %r5, 3;
	setp.ge.s32 	%p82, %r29, %r157;
	add.s32 	%r30, %r28, %r224;
	or.pred  	%p83, %p82, %p81;
	@%p83 bra 	$L__BB0_59;
	add.s32 	%r128, %r124, %r30;
	mul.wide.s32 	%rd53, %r128, 4;
	add.s64 	%rd54, %rd6, %rd53;
	st.global.f32 	[%rd54], %f891;
$L__BB0_59:
	ld.param.u32 	%r225, [_Z16matrixMulPhase4GPfS_S_iii_param_4];
	ld.param.u32 	%r158, [_Z16matrixMulPhase4GPfS_S_iii_param_3];
	setp.ge.s32 	%p84, %r29, %r158;
	setp.ge.s32 	%p85, %r18, %r225;
	cvt.s64.s32 	%rd55, %r30;
	add.s64 	%rd56, %rd3, %rd55;
	shl.b64 	%rd57, %rd56, 2;
	add.s64 	%rd8, %rd6, %rd57;
	or.pred  	%p86, %p84, %p85;
	@%p86 bra 	$L__BB0_61;
	st.global.f32 	[%rd8+4], %f890;
$L__BB0_61:
	ld.param.u32 	%r226, [_Z16matrixMulPhase4GPfS_S_iii_param_4];
	ld.param.u32 	%r159, [_Z16matrixMulPhase4GPfS_S_iii_param_3];
	setp.ge.s32 	%p87, %r29, %r159;
	setp.ge.s32 	%p88, %r19, %r226;
	or.pred  	%p89, %p87, %p88;
	@%p89 bra 	$L__BB0_63;
	st.global.f32 	[%rd8+8], %f889;
$L__BB0_63:
	ld.param.u32 	%r227, [_Z16matrixMulPhase4GPfS_S_iii_param_4];
	ld.param.u32 	%r160, [_Z16matrixMulPhase4GPfS_S_iii_param_3];
	setp.ge.s32 	%p90, %r29, %r160;
	setp.ge.s32 	%p91, %r20, %r227;
	or.pred  	%p92, %p90, %p91;
	@%p92 bra 	$L__BB0_65;
	st.global.f32 	[%rd8+12], %f888;
$L__BB0_65:
	ld.param.u32 	%r228, [_Z16matrixMulPhase4GPfS_S_iii_param_4];
	ld.param.u32 	%r161, [_Z16matrixMulPhase4GPfS_S_iii_param_3];
	setp.ge.s32 	%p93, %r29, %r161;
	setp.ge.s32 	%p94, %r21, %r228;
	or.pred  	%p95, %p93, %p94;
	@%p95 bra 	$L__BB0_67;
	st.global.f32 	[%rd8+16], %f887;
$L__BB0_67:
	ld.param.u32 	%r229, [_Z16matrixMulPhase4GPfS_S_iii_param_4];
	ld.param.u32 	%r162, [_Z16matrixMulPhase4GPfS_S_iii_param_3];
	setp.ge.s32 	%p96, %r29, %r162;
	setp.ge.s32 	%p97, %r22, %r229;
	or.pred  	%p98, %p96, %p97;
	@%p98 bra 	$L__BB0_69;
	st.global.f32 	[%rd8+20], %f886;
$L__BB0_69:
	ld.param.u32 	%r230, [_Z16matrixMulPhase4GPfS_S_iii_param_4];
	ld.param.u32 	%r163, [_Z16matrixMulPhase4GPfS_S_iii_param_3];
	setp.ge.s32 	%p99, %r29, %r163;
	setp.ge.s32 	%p100, %r23, %r230;
	or.pred  	%p101, %p99, %p100;
	@%p101 bra 	$L__BB0_71;
	st.global.f32 	[%rd8+24], %f885;
$L__BB0_71:
	ld.param.u32 	%r231, [_Z16matrixMulPhase4GPfS_S_iii_param_4];
	ld.param.u32 	%r164, [_Z16matrixMulPhase4GPfS_S_iii_param_3];
	setp.ge.s32 	%p102, %r29, %r164;
	setp.ge.s32 	%p103, %r24, %r231;
	or.pred  	%p104, %p102, %p103;
	@%p104 bra 	$L__BB0_73;
	st.global.f32 	[%rd8+28], %f884;
$L__BB0_73:
	ld.param.u32 	%r232, [_Z16matrixMulPhase4GPfS_S_iii_param_4];
	ld.param.u32 	%r165, [_Z16matrixMulPhase4GPfS_S_iii_param_3];
	setp.ge.s32 	%p105, %r124, %r232;
	add.s32 	%r31, %r5, 4;
	setp.ge.s32 	%p106, %r31, %r165;
	add.s32 	%r32, %r30, %r232;
	or.pred  	%p107, %p106, %p105;
	@%p107 bra 	$L__BB0_75;
	add.s32 	%r129, %r124, %r32;
	mul.wide.s32 	%rd58, %r129, 4;
	add.s64 	%rd59, %rd6, %rd58;
	st.global.f32 	[%rd59], %f883;
$L__BB0_75:
	ld.param.u32 	%r233, [_Z16matrixMulPhase4GPfS_S_iii_param_4];
	ld.param.u32 	%r166, [_Z16matrixMulPhase4GPfS_S_iii_param_3];
	setp.ge.s32 	%p108, %r31, %r166;
	setp.ge.s32 	%p109, %r18, %r233;
	cvt.s64.s32 	%rd60, %r32;
	add.s64 	%rd61, %rd3, %rd60;
	shl.b64 	%rd62, %rd61, 2;
	add.s64 	%rd9, %rd6, %rd62;
	or.pred  	%p110, %p108, %p109;
	@%p110 bra 	$L__BB0_77;
	st.global.f32 	[%rd9+4], %f882;
$L__BB0_77:
	ld.param.u32 	%r234, [_Z16matrixMulPhase4GPfS_S_iii_param_4];
	ld.param.u32 	%r167, [_Z16matrixMulPhase4GPfS_S_iii_param_3];
	setp.ge.s32 	%p111, %r31, %r167;
	setp.ge.s32 	%p112, %r19, %r234;
	or.pred  	%p113, %p111, %p112;
	@%p113 bra 	$L__BB0_79;
	st.global.f32 	[%rd9+8], %f881;
$L__BB0_79:
	ld.param.u32 	%r235, [_Z16matrixMulPhase4GPfS_S_iii_param_4];
	ld.param.u32 	%r168, [_Z16matrixMulPhase4GPfS_S_iii_param_3];
	setp.ge.s32 	%p114, %r31, %r168;
	setp.ge.s32 	%p115, %r20, %r235;
	or.pred  	%p116, %p114, %p115;
	@%p116 bra 	$L__BB0_81;
	st.global.f32 	[%rd9+12], %f880;
$L__BB0_81:
	ld.param.u32 	%r236, [_Z16matrixMulPhase4GPfS_S_iii_param_4];
	ld.param.u32 	%r169, [_Z16matrixMulPhase4GPfS_S_iii_param_3];
	setp.ge.s32 	%p117, %r31, %r169;
	setp.ge.s32 	%p118, %r21, %r236;
	or.pred  	%p119, %p117, %p118;
	@%p119 bra 	$L__BB0_83;
	st.global.f32 	[%rd9+16], %f879;
$L__BB0_83:
	ld.param.u32 	%r237, [_Z16matrixMulPhase4GPfS_S_iii_param_4];
	ld.param.u32 	%r170, [_Z16matrixMulPhase4GPfS_S_iii_param_3];
	setp.ge.s32 	%p120, %r31, %r170;
	setp.ge.s32 	%p121, %r22, %r237;
	or.pred  	%p122, %p120, %p121;
	@%p122 bra 	$L__BB0_85;
	st.global.f32 	[%rd9+20], %f878;
$L__BB0_85:
	ld.param.u32 	%r238, [_Z16matrixMulPhase4GPfS_S_iii_param_4];
	ld.param.u32 	%r171, [_Z16matrixMulPhase4GPfS_S_iii_param_3];
	setp.ge.s32 	%p123, %r31, %r171;
	setp.ge.s32 	%p124, %r23, %r238;
	or.pred  	%p125, %p123, %p124;
	@%p125 bra 	$L__BB0_87;
	st.global.f32 	[%rd9+24], %f877;
$L__BB0_87:
	ld.param.u32 	%r239, [_Z16matrixMulPhase4GPfS_S_iii_param_4];
	ld.param.u32 	%r172, [_Z16matrixMulPhase4GPfS_S_iii_param_3];
	setp.ge.s32 	%p126, %r31, %r172;
	setp.ge.s32 	%p127, %r24, %r239;
	or.pred  	%p128, %p126, %p127;
	@%p128 bra 	$L__BB0_89;
	st.global.f32 	[%rd9+28], %f876;
$L__BB0_89:
	ld.param.u32 	%r240, [_Z16matrixMulPhase4GPfS_S_iii_param_4];
	ld.param.u32 	%r173, [_Z16matrixMulPhase4GPfS_S_iii_param_3];
	setp.ge.s32 	%p129, %r124, %r240;
	add.s32 	%r33, %r5, 5;
	setp.ge.s32 	%p130, %r33, %r173;
	add.s32 	%r34, %r32, %r240;
	or.pred  	%p131, %p130, %p129;
	@%p131 bra 	$L__BB0_91;
	add.s32 	%r130, %r124, %r34;
	mul.wide.s32 	%rd63, %r130, 4;
	add.s64 	%rd64, %rd6, %rd63;
	st.global.f32 	[%rd64], %f875;
$L__BB0_91:
	ld.param.u32 	%r241, [_Z16matrixMulPhase4GPfS_S_iii_param_4];
	ld.param.u32 	%r174, [_Z16matrixMulPhase4GPfS_S_iii_param_3];
	setp.ge.s32 	%p132, %r33, %r174;
	setp.ge.s32 	%p133, %r18, %r241;
	cvt.s64.s32 	%rd65, %r34;
	add.s64 	%rd66, %rd3, %rd65;
	shl.b64 	%rd67, %rd66, 2;
	add.s64 	%rd10, %rd6, %rd67;
	or.pred  	%p134, %p132, %p133;
	@%p134 bra 	$L__BB0_93;
	st.global.f32 	[%rd10+4], %f874;
$L__BB0_93:
	ld.param.u32 	%r242, [_Z16matrixMulPhase4GPfS_S_iii_param_4];
	ld.param.u32 	%r175, [_Z16matrixMulPhase4GPfS_S_iii_param_3];
	setp.ge.s32 	%p135, %r33, %r175;
	setp.ge.s32 	%p136, %r19, %r242;
	or.pred  	%p137, %p135, %p136;
	@%p137 bra 	$L__BB0_95;
	st.global.f32 	[%rd10+8], %f873;
$L__BB0_95:
	ld.param.u32 	%r243, [_Z16matrixMulPhase4GPfS_S_iii_param_4];
	ld.param.u32 	%r176, [_Z16matrixMulPhase4GPfS_S_iii_param_3];
	setp.ge.s32 	%p138, %r33, %r176;
	setp.ge.s32 	%p139, %r20, %r243;
	or.pred  	%p140, %p138, %p139;
	@%p140 bra 	$L__BB0_97;
	st.global.f32 	[%rd10+12], %f872;
$L__BB0_97:
	ld.param.u32 	%r244, [_Z16matrixMulPhase4GPfS_S_iii_param_4];
	ld.param.u32 	%r177, [_Z16matrixMulPhase4GPfS_S_iii_param_3];
	setp.ge.s32 	%p141, %r33, %r177;
	setp.ge.s32 	%p142, %r21, %r244;
	or.pred  	%p143, %p141, %p142;
	@%p143 bra 	$L__BB0_99;
	st.global.f32 	[%rd10+16], %f871;
$L__BB0_99:
	ld.param.u32 	%r245, [_Z16matrixMulPhase4GPfS_S_iii_param_4];
	ld.param.u32 	%r178, [_Z16matrixMulPhase4GPfS_S_iii_param_3];
	setp.ge.s32 	%p144, %r33, %r178;
	setp.ge.s32 	%p145, %r22, %r245;
	or.pred  	%p146, %p144, %p145;
	@%p146 bra 	$L__BB0_101;
	st.global.f32 	[%rd10+20], %f870;
$L__BB0_101:
	ld.param.u32 	%r246, [_Z16matrixMulPhase4GPfS_S_iii_param_4];
	ld.param.u32 	%r179, [_Z16matrixMulPhase4GPfS_S_iii_param_3];
	setp.ge.s32 	%p147, %r33, %r179;
	setp.ge.s32 	%p148, %r23, %r246;
	or.pred  	%p149, %p147, %p148;
	@%p149 bra 	$L__BB0_103;
	st.global.f32 	[%rd10+24], %f869;
$L__BB0_103:
	ld.param.u32 	%r247, [_Z16matrixMulPhase4GPfS_S_iii_param_4];
	ld.param.u32 	%r180, [_Z16matrixMulPhase4GPfS_S_iii_param_3];
	setp.ge.s32 	%p150, %r33, %r180;
	setp.ge.s32 	%p151, %r24, %r247;
	or.pred  	%p152, %p150, %p151;
	@%p152 bra 	$L__BB0_105;
	st.global.f32 	[%rd10+28], %f868;
$L__BB0_105:
	ld.param.u32 	%r248, [_Z16matrixMulPhase4GPfS_S_iii_param_4];
	ld.param.u32 	%r181, [_Z16matrixMulPhase4GPfS_S_iii_param_3];
	setp.ge.s32 	%p153, %r124, %r248;
	add.s32 	%r35, %r5, 6;
	setp.ge.s32 	%p154, %r35, %r181;
	add.s32 	%r36, %r34, %r248;
	or.pred  	%p155, %p154, %p153;
	@%p155 bra 	$L__BB0_107;
	add.s32 	%r131, %r124, %r36;
	mul.wide.s32 	%rd68, %r131, 4;
	add.s64 	%rd69, %rd6, %rd68;
	st.global.f32 	[%rd69], %f916;
$L__BB0_107:
	ld.param.u32 	%r249, [_Z16matrixMulPhase4GPfS_S_iii_param_4];
	ld.param.u32 	%r182, [_Z16matrixMulPhase4GPfS_S_iii_param_3];
	setp.ge.s32 	%p156, %r35, %r182;
	setp.ge.s32 	%p157, %r18, %r249;
	cvt.s64.s32 	%rd70, %r36;
	add.s64 	%rd71, %rd3, %rd70;
	shl.b64 	%rd72, %rd71, 2;
	add.s64 	%rd11, %rd6, %rd72;
	or.pred  	%p158, %p156, %p157;
	@%p158 bra 	$L__BB0_109;
	st.global.f32 	[%rd11+4], %f917;
$L__BB0_109:
	ld.param.u32 	%r250, [_Z16matrixMulPhase4GPfS_S_iii_param_4];
	ld.param.u32 	%r183, [_Z16matrixMulPhase4GPfS_S_iii_param_3];
	setp.ge.s32 	%p159, %r35, %r183;
	setp.ge.s32 	%p160, %r19, %r250;
	or.pred  	%p161, %p159, %p160;
	@%p161 bra 	$L__BB0_111;
	st.global.f32 	[%rd11+8], %f918;
$L__BB0_111:
	ld.param.u32 	%r251, [_Z16matrixMulPhase4GPfS_S_iii_param_4];
	ld.param.u32 	%r184, [_Z16matrixMulPhase4GPfS_S_iii_param_3];
	setp.ge.s32 	%p162, %r35, %r184;
	setp.ge.s32 	%p163, %r20, %r251;
	or.pred  	%p164, %p162, %p163;
	@%p164 bra 	$L__BB0_113;
	st.global.f32 	[%rd11+12], %f919;
$L__BB0_113:
	ld.param.u32 	%r252, [_Z16matrixMulPhase4GPfS_S_iii_param_4];
	ld.param.u32 	%r185, [_Z16matrixMulPhase4GPfS_S_iii_param_3];
	setp.ge.s32 	%p165, %r35, %r185;
	setp.ge.s32 	%p166, %r21, %r252;
	or.pred  	%p167, %p165, %p166;
	@%p167 bra 	$L__BB0_115;
	st.global.f32 	[%rd11+16], %f920;
$L__BB0_115:
	ld.param.u32 	%r253, [_Z16matrixMulPhase4GPfS_S_iii_param_4];
	ld.param.u32 	%r186, [_Z16matrixMulPhase4GPfS_S_iii_param_3];
	setp.ge.s32 	%p168, %r35, %r186;
	setp.ge.s32 	%p169, %r22, %r253;
	or.pred  	%p170, %p168, %p169;
	@%p170 bra 	$L__BB0_117;
	st.global.f32 	[%rd11+20], %f921;
$L__BB0_117:
	ld.param.u32 	%r254, [_Z16matrixMulPhase4GPfS_S_iii_param_4];
	ld.param.u32 	%r187, [_Z16matrixMulPhase4GPfS_S_iii_param_3];
	setp.ge.s32 	%p171, %r35, %r187;
	setp.ge.s32 	%p172, %r23, %r254;
	or.pred  	%p173, %p171, %p172;
	@%p173 bra 	$L__BB0_119;
	st.global.f32 	[%rd11+24], %f922;
$L__BB0_119:
	ld.param.u32 	%r255, [_Z16matrixMulPhase4GPfS_S_iii_param_4];
	ld.param.u32 	%r188, [_Z16matrixMulPhase4GPfS_S_iii_param_3];
	setp.ge.s32 	%p174, %r35, %r188;
	setp.ge.s32 	%p175, %r24, %r255;
	or.pred  	%p176, %p174, %p175;
	@%p176 bra 	$L__BB0_121;
	st.global.f32 	[%rd11+28], %f923;
$L__BB0_121:
	ld.param.u32 	%r256, [_Z16matrixMulPhase4GPfS_S_iii_param_4];
	ld.param.u32 	%r189, [_Z16matrixMulPhase4GPfS_S_iii_param_3];
	setp.ge.s32 	%p177, %r124, %r256;
	add.s32 	%r37, %r5, 7;
	setp.ge.s32 	%p178, %r37, %r189;
	add.s32 	%r38, %r36, %r256;
	or.pred  	%p179, %p178, %p177;
	@%p179 bra 	$L__BB0_123;
	add.s32 	%r132, %r124, %r38;
	mul.wide.s32 	%rd73, %r132, 4;
	add.s64 	%rd74, %rd6, %rd73;
	st.global.f32 	[%rd74], %f924;
$L__BB0_123:
	ld.param.u32 	%r257, [_Z16matrixMulPhase4GPfS_S_iii_param_4];
	ld.param.u32 	%r190, [_Z16matrixMulPhase4GPfS_S_iii_param_3];
	setp.ge.s32 	%p180, %r37, %r190;
	setp.ge.s32 	%p181, %r18, %r257;
	cvt.s64.s32 	%rd75, %r38;
	add.s64 	%rd76, %rd3, %rd75;
	shl.b64 	%rd77, %rd76, 2;
	add.s64 	%rd12, %rd6, %rd77;
	or.pred  	%p182, %p180, %p181;
	@%p182 bra 	$L__BB0_125;
	st.global.f32 	[%rd12+4], %f925;
$L__BB0_125:
	ld.param.u32 	%r258, [_Z16matrixMulPhase4GPfS_S_iii_param_4];
	ld.param.u32 	%r191, [_Z16matrixMulPhase4GPfS_S_iii_param_3];
	setp.ge.s32 	%p183, %r37, %r191;
	setp.ge.s32 	%p184, %r19, %r258;
	or.pred  	%p185, %p183, %p184;
	@%p185 bra 	$L__BB0_127;
	st.global.f32 	[%rd12+8], %f926;
$L__BB0_127:
	ld.param.u32 	%r259, [_Z16matrixMulPhase4GPfS_S_iii_param_4];
	ld.param.u32 	%r192, [_Z16matrixMulPhase4GPfS_S_iii_param_3];
	setp.ge.s32 	%p186, %r37, %r192;
	setp.ge.s32 	%p187, %r20, %r259;
	or.pred  	%p188, %p186, %p187;
	@%p188 bra 	$L__BB0_129;
	st.global.f32 	[%rd12+12], %f927;
$L__BB0_129:
	ld.param.u32 	%r260, [_Z16matrixMulPhase4GPfS_S_iii_param_4];
	ld.param.u32 	%r193, [_Z16matrixMulPhase4GPfS_S_iii_param_3];
	setp.ge.s32 	%p189, %r37, %r193;
	setp.ge.s32 	%p190, %r21, %r260;
	or.pred  	%p191, %p189, %p190;
	@%p191 bra 	$L__BB0_131;
	st.global.f32 	[%rd12+16], %f928;
$L__BB0_131:
	ld.param.u32 	%r261, [_Z16matrixMulPhase4GPfS_S_iii_param_4];
	ld.param.u32 	%r194, [_Z16matrixMulPhase4GPfS_S_iii_param_3];
	setp.ge.s32 	%p192, %r37, %r194;
	setp.ge.s32 	%p193, %r22, %r261;
	or.pred  	%p194, %p192, %p193;
	@%p194 bra 	$L__BB0_133;
	st.global.f32 	[%rd12+20], %f929;
$L__BB0_133:
	ld.param.u32 	%r262, [_Z16matrixMulPhase4GPfS_S_iii_param_4];
	ld.param.u32 	%r195, [_Z16matrixMulPhase4GPfS_S_iii_param_3];
	setp.ge.s32 	%p195, %r37, %r195;
	setp.ge.s32 	%p196, %r23, %r262;
	or.pred  	%p197, %p195, %p196;
	@%p197 bra 	$L__BB0_135;
	st.global.f32 	[%rd12+24], %f930;
$L__BB0_135:
	ld.param.u32 	%r263, [_Z16matrixMulPhase4GPfS_S_iii_param_4];
	ld.param.u32 	%r196, [_Z16matrixMulPhase4GPfS_S_iii_param_3];
	setp.ge.s32 	%p198, %r37, %r196;
	setp.ge.s32 	%p199, %r24, %r263;
	or.pred  	%p200, %p198, %p199;
	@%p200 bra 	$L__BB0_137;
	st.global.f32 	[%rd12+28], %f931;
$L__BB0_137:
	ret;

}
	// .globl	_Z15matrixMulPhase4PfS_S_iii
.visible .entry _Z15matrixMulPhase4PfS_S_iii(
	.param .u64 .ptr .align 1 _Z15matrixMulPhase4PfS_S_iii_param_0,
	.param .u64 .ptr .align 1 _Z15matrixMulPhase4PfS_S_iii_param_1,
	.param .u64 .ptr .align 1 _Z15matrixMulPhase4PfS_S_iii_param_2,
	.param .u32 _Z15matrixMulPhase4PfS_S_iii_param_3,
	.param .u32 _Z15matrixMulPhase4PfS_S_iii_param_4,
	.param .u32 _Z15matrixMulPhase4PfS_S_iii_param_5
)
{
	.reg .pred 	%p<196>;
	.reg .b32 	%r<232>;
	.reg .b32 	%f<907>;
	.reg .b64 	%rd<77>;
	// demoted variable
	.shared .align 4 .b8 _ZZ15matrixMulPhase4PfS_S_iiiE2As[4096];
	// demoted variable
	.shared .align 4 .b8 _ZZ15matrixMulPhase4PfS_S_iiiE2Bs[4096];
	ld.param.u32 	%r36, [_Z15matrixMulPhase4PfS_S_iii_param_5];
	mov.u32 	%r37, %tid.y;
	mov.u32 	%r38, %tid.x;
	mov.u32 	%r39, %ntid.x;
	mad.lo.s32 	%r1, %r37, %r39, %r38;
	setp.lt.s32 	%p1, %r36, 1;
	mov.f32 	%f843, 0f00000000;
	mov.f32 	%f844, %f843;
	mov.f32 	%f845, %f843;
	mov.f32 	%f846, %f843;
	mov.f32 	%f847, %f843;
	mov.f32 	%f848, %f843;
	mov.f32 	%f849, %f843;
	mov.f32 	%f850, %f843;
	mov.f32 	%f851, %f843;
	mov.f32 	%f852, %f843;
	mov.f32 	%f853, %f843;
	mov.f32 	%f854, %f843;
	mov.f32 	%f855, %f843;
	mov.f32 	%f856, %f843;
	mov.f32 	%f857, %f843;
	mov.f32 	%f858, %f843;
	mov.f32 	%f859, %f843;
	mov.f32 	%f860, %f843;
	mov.f32 	%f861, %f843;
	mov.f32 	%f862, %f843;
	mov.f32 	%f863, %f843;
	mov.f32 	%f864, %f843;
	mov.f32 	%f865, %f843;
	mov.f32 	%f866, %f843;
	mov.f32 	%f867, %f843;
	mov.f32 	%f868, %f843;
	mov.f32 	%f869, %f843;
	mov.f32 	%f870, %f843;
	mov.f32 	%f871, %f843;
	mov.f32 	%f872, %f843;
	mov.f32 	%f873, %f843;
	mov.f32 	%f874, %f843;
	mov.f32 	%f875, %f843;
	mov.f32 	%f876, %f843;
	mov.f32 	%f877, %f843;
	mov.f32 	%f878, %f843;
	mov.f32 	%f879, %f843;
	mov.f32 	%f880, %f843;
	mov.f32 	%f881, %f843;
	mov.f32 	%f882, %f843;
	mov.f32 	%f883, %f843;
	mov.f32 	%f884, %f843;
	mov.f32 	%f885, %f843;
	mov.f32 	%f886, %f843;
	mov.f32 	%f887, %f843;
	mov.f32 	%f888, %f843;
	mov.f32 	%f889, %f843;
	mov.f32 	%f890, %f843;
	mov.f32 	%f891, %f843;
	mov.f32 	%f892, %f843;
	mov.f32 	%f893, %f843;
	mov.f32 	%f894, %f843;
	mov.f32 	%f895, %f843;
	mov.f32 	%f896, %f843;
	mov.f32 	%f897, %f843;
	mov.f32 	%f898, %f843;
	mov.f32 	%f899, %f843;
	mov.f32 	%f900, %f843;
	mov.f32 	%f901, %f843;
	mov.f32 	%f902, %f843;
	mov.f32 	%f903, %f843;
	mov.f32 	%f904, %f843;
	mov.f32 	%f905, %f843;
	mov.f32 	%f906, %f843;
	@%p1 bra 	$L__BB1_5;
	ld.param.u32 	%r226, [_Z15matrixMulPhase4PfS_S_iii_param_5];
	ld.param.u32 	%r160, [_Z15matrixMulPhase4PfS_S_iii_param_4];
	shr.u32 	%r41, %r1, 1;
	shl.b32 	%r42, %r1, 2;
	and.b32  	%r43, %r42, 4;
	shr.u32 	%r44, %r1, 5;
	and.b32  	%r45, %r42, 124;
	mad.lo.s32 	%r230, %r160, %r44, %r45;
	mad.lo.s32 	%r229, %r226, %r41, %r43;
	mov.b32 	%r231, 0;
	mov.f32 	%f843, 0f00000000;
$L__BB1_2:
	mov.u32 	%r47, %tid.y;
	mov.u32 	%r48, %tid.x;
	mad.lo.s32 	%r49, %r47, %r39, %r48;
	setp.gt.u32 	%p2, %r49, 255;
	@%p2 bra 	$L__BB1_4;
	ld.param.u32 	%r227, [_Z15matrixMulPhase4PfS_S_iii_param_5];
	ld.param.u64 	%rd71, [_Z15matrixMulPhase4PfS_S_iii_param_1];
	ld.param.u64 	%rd70, [_Z15matrixMulPhase4PfS_S_iii_param_0];
	cvt.s64.s32 	%rd14, %r229;
	mov.u32 	%r50, %ctaid.y;
	mul.lo.s32 	%r51, %r50, %r227;
	shl.b32 	%r52, %r51, 7;
	cvt.s64.s32 	%rd15, %r52;
	add.s64 	%rd16, %rd15, %rd14;
	shl.b64 	%rd17, %rd16, 2;
	cvta.to.global.u64 	%rd18, %rd70;
	add.s64 	%rd19, %rd18, %rd17;
	ld.global.v4.f32 	{%f195, %f196, %f197, %f198}, [%rd19];
	mov.u32 	%r53, %ntid.x;
	mad.lo.s32 	%r56, %r47, %r53, %r48;
	shl.b32 	%r57, %r56, 4;
	and.b32  	%r58, %r57, -32;
	mov.u32 	%r59, _ZZ15matrixMulPhase4PfS_S_iiiE2As;
	add.s32 	%r60, %r59, %r58;
	and.b32  	%r61, %r57, 16;
	add.s32 	%r62, %r60, %r61;
	st.shared.f32 	[%r62], %f195;
	st.shared.f32 	[%r62+4], %f196;
	st.shared.f32 	[%r62+8], %f197;
	st.shared.f32 	[%r62+12], %f198;
	cvt.s64.s32 	%rd20, %r230;
	mov.u32 	%r63, %ctaid.x;
	shl.b32 	%r64, %r63, 7;
	cvt.u64.u32 	%rd21, %r64;
	add.s64 	%rd22, %rd20, %rd21;
	cvta.to.global.u64 	%rd23, %rd71;
	shl.b64 	%rd24, %rd22, 2;
	add.s64 	%rd25, %rd23, %rd24;
	ld.global.v4.f32 	{%f199, %f200, %f201, %f202}, [%rd25];
	and.b32  	%r65, %r57, -512;
	mov.u32 	%r66, _ZZ15matrixMulPhase4PfS_S_iiiE2Bs;
	add.s32 	%r67, %r66, %r65;
	and.b32  	%r68, %r57, 496;
	add.s32 	%r69, %r67, %r68;
	st.shared.f32 	[%r69], %f199;
	st.shared.f32 	[%r69+4], %f200;
	st.shared.f32 	[%r69+8], %f201;
	st.shared.f32 	[%r69+12], %f202;
$L__BB1_4:
	ld.param.u32 	%r228, [_Z15matrixMulPhase4PfS_S_iii_param_5];
	ld.param.u32 	%r161, [_Z15matrixMulPhase4PfS_S_iii_param_4];
	bar.sync 	0;
	mov.u32 	%r70, %tid.y;
	shl.b32 	%r71, %r70, 8;
	mov.u32 	%r72, _ZZ15matrixMulPhase4PfS_S_iiiE2As;
	add.s32 	%r73, %r72, %r71;
	ld.shared.f32 	%f203, [%r73];
	ld.shared.f32 	%f204, [%r73+32];
	ld.shared.f32 	%f205, [%r73+64];
	ld.shared.f32 	%f206, [%r73+96];
	ld.shared.f32 	%f207, [%r73+128];
	ld.shared.f32 	%f208, [%r73+160];
	ld.shared.f32 	%f209, [%r73+192];
	ld.shared.f32 	%f210, [%r73+224];
	mov.u32 	%r74, %tid.x;
	shl.b32 	%r75, %r74, 5;
	mov.u32 	%r76, _ZZ15matrixMulPhase4PfS_S_iiiE2Bs;
	add.s32 	%r77, %r76, %r75;
	ld.shared.f32 	%f211, [%r77];
	ld.shared.f32 	%f212, [%r77+4];
	ld.shared.f32 	%f213, [%r77+8];
	ld.shared.f32 	%f214, [%r77+12];
	ld.shared.f32 	%f215, [%r77+16];
	ld.shared.f32 	%f216, [%r77+20];
	ld.shared.f32 	%f217, [%r77+24];
	ld.shared.f32 	%f218, [%r77+28];
	fma.rn.f32 	%f219, %f203, %f211, %f890;
	fma.rn.f32 	%f220, %f203, %f212, %f889;
	fma.rn.f32 	%f221, %f203, %f213, %f888;
	fma.rn.f32 	%f222, %f203, %f214, %f887;
	fma.rn.f32 	%f223, %f203, %f215, %f886;
	fma.rn.f32 	%f224, %f203, %f216, %f885;
	fma.rn.f32 	%f225, %f203, %f217, %f884;
	fma.rn.f32 	%f226, %f203, %f218, %f883;
	fma.rn.f32 	%f227, %f204, %f211, %f882;
	fma.rn.f32 	%f228, %f204, %f212, %f881;
	fma.rn.f32 	%f229, %f204, %f213, %f880;
	fma.rn.f32 	%f230, %f204, %f214, %f879;
	fma.rn.f32 	%f231, %f204, %f215, %f878;
	fma.rn.f32 	%f232, %f204, %f216, %f877;
	fma.rn.f32 	%f233, %f204, %f217, %f876;
	fma.rn.f32 	%f234, %f204, %f218, %f875;
	fma.rn.f32 	%f235, %f205, %f211, %f874;
	fma.rn.f32 	%f236, %f205, %f212, %f873;
	fma.rn.f32 	%f237, %f205, %f213, %f872;
	fma.rn.f32 	%f238, %f205, %f214, %f871;
	fma.rn.f32 	%f239, %f205, %f215, %f870;
	fma.rn.f32 	%f240, %f205, %f216, %f869;
	fma.rn.f32 	%f241, %f205, %f217, %f868;
	fma.rn.f32 	%f242, %f205, %f218, %f867;
	fma.rn.f32 	%f243, %f206, %f211, %f866;
	fma.rn.f32 	%f244, %f206, %f212, %f865;
	fma.rn.f32 	%f245, %f206, %f213, %f864;
	fma.rn.f32 	%f246, %f206, %f214, %f863;
	fma.rn.f32 	%f247, %f206, %f215, %f862;
	fma.rn.f32 	%f248, %f206, %f216, %f861;
	fma.rn.f32 	%f249, %f206, %f217, %f860;
	fma.rn.f32 	%f250, %f206, %f218, %f859;
	fma.rn.f32 	%f251, %f207, %f211, %f858;
	fma.rn.f32 	%f252, %f207, %f212, %f857;
	fma.rn.f32 	%f253, %f207, %f213, %f856;
	fma.rn.f32 	%f254, %f207, %f214, %f855;
	fma.rn.f32 	%f255, %f207, %f215, %f854;
	fma.rn.f32 	%f256, %f207, %f216, %f853;
	fma.rn.f32 	%f257, %f207, %f217, %f852;
	fma.rn.f32 	%f258, %f207, %f218, %f851;
	fma.rn.f32 	%f259, %f208, %f211, %f850;
	fma.rn.f32 	%f260, %f208, %f212, %f849;
	fma.rn.f32 	%f261, %f208, %f213, %f848;
	fma.rn.f32 	%f262, %f208, %f214, %f847;
	fma.rn.f32 	%f263, %f208, %f215, %f846;
	fma.rn.f32 	%f264, %f208, %f216, %f845;
	fma.rn.f32 	%f265, %f208, %f217, %f844;
	fma.rn.f32 	%f266, %f208, %f218, %f843;
	fma.rn.f32 	%f267, %f209, %f211, %f891;
	fma.rn.f32 	%f268, %f209, %f212, %f892;
	fma.rn.f32 	%f269, %f209, %f213, %f893;
	fma.rn.f32 	%f270, %f209, %f214, %f894;
	fma.rn.f32 	%f271, %f209, %f215, %f895;
	fma.rn.f32 	%f272, %f209, %f216, %f896;
	fma.rn.f32 	%f273, %f209, %f217, %f897;
	fma.rn.f32 	%f274, %f209, %f218, %f898;
	fma.rn.f32 	%f275, %f210, %f211, %f899;
	fma.rn.f32 	%f276, %f210, %f212, %f900;
	fma.rn.f32 	%f277, %f210, %f213, %f901;
	fma.rn.f32 	%f278, %f210, %f214, %f902;
	fma.rn.f32 	%f279, %f210, %f215, %f903;
	fma.rn.f32 	%f280, %f210, %f216, %f904;
	fma.rn.f32 	%f281, %f210, %f217, %f905;
	fma.rn.f32 	%f282, %f210, %f218, %f906;
	ld.shared.f32 	%f283, [%r73+4];
	ld.shared.f32 	%f284, [%r73+36];
	ld.shared.f32 	%f285, [%r73+68];
	ld.shared.f32 	%f286, [%r73+100];
	ld.shared.f32 	%f287, [%r73+132];
	ld.shared.f32 	%f288, [%r73+164];
	ld.shared.f32 	%f289, [%r73+196];
	ld.shared.f32 	%f290, [%r73+228];
	ld.shared.f32 	%f291, [%r77+512];
	ld.shared.f32 	%f292, [%r77+516];
	ld.shared.f32 	%f293, [%r77+520];
	ld.shared.f32 	%f294, [%r77+524];
	ld.shared.f32 	%f295, [%r77+528];
	ld.shared.f32 	%f296, [%r77+532];
	ld.shared.f32 	%f297, [%r77+536];
	ld.shared.f32 	%f298, [%r77+540];
	fma.rn.f32 	%f299, %f283, %f291, %f219;
	fma.rn.f32 	%f300, %f283, %f292, %f220;
	fma.rn.f32 	%f301, %f283, %f293, %f221;
	fma.rn.f32 	%f302, %f283, %f294, %f222;
	fma.rn.f32 	%f303, %f283, %f295, %f223;
	fma.rn.f32 	%f304, %f283, %f296, %f224;
	fma.rn.f32 	%f305, %f283, %f297, %f225;
	fma.rn.f32 	%f306, %f283, %f298, %f226;
	fma.rn.f32 	%f307, %f284, %f291, %f227;
	fma.rn.f32 	%f308, %f284, %f292, %f228;
	fma.rn.f32 	%f309, %f284, %f293, %f229;
	fma.rn.f32 	%f310, %f284, %f294, %f230;
	fma.rn.f32 	%f311, %f284, %f295, %f231;
	fma.rn.f32 	%f312, %f284, %f296, %f232;
	fma.rn.f32 	%f313, %f284, %f297, %f233;
	fma.rn.f32 	%f314, %f284, %f298, %f234;
	fma.rn.f32 	%f315, %f285, %f291, %f235;
	fma.rn.f32 	%f316, %f285, %f292, %f236;
	fma.rn.f32 	%f317, %f285, %f293, %f237;
	fma.rn.f32 	%f318, %f285, %f294, %f238;
	fma.rn.f32 	%f319, %f285, %f295, %f239;
	fma.rn.f32 	%f320, %f285, %f296, %f240;
	fma.rn.f32 	%f321, %f285, %f297, %f241;
	fma.rn.f32 	%f322, %f285, %f298, %f242;
	fma.rn.f32 	%f323, %f286, %f291, %f243;
	fma.rn.f32 	%f324, %f286, %f292, %f244;
	fma.rn.f32 	%f325, %f286, %f293, %f245;
	fma.rn.f32 	%f326, %f286, %f294, %f246;
	fma.rn.f32 	%f327, %f286, %f295, %f247;
	fma.rn.f32 	%f328, %f286, %f296, %f248;
	fma.rn.f32 	%f329, %f286, %f297, %f249;
	fma.rn.f32 	%f330, %f286, %f298, %f250;
	fma.rn.f32 	%f331, %f287, %f291, %f251;
	fma.rn.f32 	%f332, %f287, %f292, %f252;
	fma.rn.f32 	%f333, %f287, %f293, %f253;
	fma.rn.f32 	%f334, %f287, %f294, %f254;
	fma.rn.f32 	%f335, %f287, %f295, %f255;
	fma.rn.f32 	%f336, %f287, %f296, %f256;
	fma.rn.f32 	%f337, %f287, %f297, %f257;
	fma.rn.f32 	%f338, %f287, %f298, %f258;
	fma.rn.f32 	%f339, %f288, %f291, %f259;
	fma.rn.f32 	%f340, %f288, %f292, %f260;
	fma.rn.f32 	%f341, %f288, %f293, %f261;
	fma.rn.f32 	%f342, %f288, %f294, %f262;
	fma.rn.f32 	%f343, %f288, %f295, %f263;
	fma.rn.f32 	%f344, %f288, %f296, %f264;
	fma.rn.f32 	%f345, %f288, %f297, %f265;
	fma.rn.f32 	%f346, %f288, %f298, %f266;
	fma.rn.f32 	%f347, %f289, %f291, %f267;
	fma.rn.f32 	%f348, %f289, %f292, %f268;
	fma.rn.f32 	%f349, %f289, %f293, %f269;
	fma.rn.f32 	%f350, %f289, %f294, %f270;
	fma.rn.f32 	%f351, %f289, %f295, %f271;
	fma.rn.f32 	%f352, %f289, %f296, %f272;
	fma.rn.f32 	%f353, %f289, %f297, %f273;
	fma.rn.f32 	%f354, %f289, %f298, %f274;
	fma.rn.f32 	%f355, %f290, %f291, %f275;
	fma.rn.f32 	%f356, %f290, %f292, %f276;
	fma.rn.f32 	%f357, %f290, %f293, %f277;
	fma.rn.f32 	%f358, %f290, %f294, %f278;
	fma.rn.f32 	%f359, %f290, %f295, %f279;
	fma.rn.f32 	%f360, %f290, %f296, %f280;
	fma.rn.f32 	%f361, %f290, %f297, %f281;
	fma.rn.f32 	%f362, %f290, %f298, %f282;
	ld.shared.f32 	%f363, [%r73+8];
	ld.shared.f32 	%f364, [%r73+40];
	ld.shared.f32 	%f365, [%r73+72];
	ld.shared.f32 	%f366, [%r73+104];
	ld.shared.f32 	%f367, [%r73+136];
	ld.shared.f32 	%f368, [%r73+168];
	ld.shared.f32 	%f369, [%r73+200];
	ld.shared.f32 	%f370, [%r73+232];
	ld.shared.f32 	%f371, [%r77+1024];
	ld.shared.f32 	%f372, [%r77+1028];
	ld.shared.f32 	%f373, [%r77+1032];
	ld.shared.f32 	%f374, [%r77+1036];
	ld.shared.f32 	%f375, [%r77+1040];
	ld.shared.f32 	%f376, [%r77+1044];
	ld.shared.f32 	%f377, [%r77+1048];
	ld.shared.f32 	%f378, [%r77+1052];
	fma.rn.f32 	%f379, %f363, %f371, %f299;
	fma.rn.f32 	%f380, %f363, %f372, %f300;
	fma.rn.f32 	%f381, %f363, %f373, %f301;
	fma.rn.f32 	%f382, %f363, %f374, %f302;
	fma.rn.f32 	%f383, %f363, %f375, %f303;
	fma.rn.f32 	%f384, %f363, %f376, %f304;
	fma.rn.f32 	%f385, %f363, %f377, %f305;
	fma.rn.f32 	%f386, %f363, %f378, %f306;
	fma.rn.f32 	%f387, %f364, %f371, %f307;
	fma.rn.f32 	%f388, %f364, %f372, %f308;
	fma.rn.f32 	%f389, %f364, %f373, %f309;
	fma.rn.f32 	%f390, %f364, %f374, %f310;
	fma.rn.f32 	%f391, %f364, %f375, %f311;
	fma.rn.f32 	%f392, %f364, %f376, %f312;
	fma.rn.f32 	%f393, %f364, %f377, %f313;
	fma.rn.f32 	%f394, %f364, %f378, %f314;
	fma.rn.f32 	%f395, %f365, %f371, %f315;
	fma.rn.f32 	%f396, %f365, %f372, %f316;
	fma.rn.f32 	%f397, %f365, %f373, %f317;
	fma.rn.f32 	%f398, %f365, %f374, %f318;
	fma.rn.f32 	%f399, %f365, %f375, %f319;
	fma.rn.f32 	%f400, %f365, %f376, %f320;
	fma.rn.f32 	%f401, %f365, %f377, %f321;
	fma.rn.f32 	%f402, %f365, %f378, %f322;
	fma.rn.f32 	%f403, %f366, %f371, %f323;
	fma.rn.f32 	%f404, %f366, %f372, %f324;
	fma.rn.f32 	%f405, %f366, %f373, %f325;
	fma.rn.f32 	%f406, %f366, %f374, %f326;
	fma.rn.f32 	%f407, %f366, %f375, %f327;
	fma.rn.f32 	%f408, %f366, %f376, %f328;
	fma.rn.f32 	%f409, %f366, %f377, %f329;
	fma.rn.f32 	%f410, %f366, %f378, %f330;
	fma.rn.f32 	%f411, %f367, %f371, %f331;
	fma.rn.f32 	%f412, %f367, %f372, %f332;
	fma.rn.f32 	%f413, %f367, %f373, %f333;
	fma.rn.f32 	%f414, %f367, %f374, %f334;
	fma.rn.f32 	%f415, %f367, %f375, %f335;
	fma.rn.f32 	%f416, %f367, %f376, %f336;
	fma.rn.f32 	%f417, %f367, %f377, %f337;
	fma.rn.f32 	%f418, %f367, %f378, %f338;
	fma.rn.f32 	%f419, %f368, %f371, %f339;
	fma.rn.f32 	%f420, %f368, %f372, %f340;
	fma.rn.f32 	%f421, %f368, %f373, %f341;
	fma.rn.f32 	%f422, %f368, %f374, %f342;
	fma.rn.f32 	%f423, %f368, %f375, %f343;
	fma.rn.f32 	%f424, %f368, %f376, %f344;
	fma.rn.f32 	%f425, %f368, %f377, %f345;
	fma.rn.f32 	%f426, %f368, %f378, %f346;
	fma.rn.f32 	%f427, %f369, %f371, %f347;
	fma.rn.f32 	%f428, %f369, %f372, %f348;
	fma.rn.f32 	%f429, %f369, %f373, %f349;
	fma.rn.f32 	%f430, %f369, %f374, %f350;
	fma.rn.f32 	%f431, %f369, %f375, %f351;
	fma.rn.f32 	%f432, %f369, %f376, %f352;
	fma.rn.f32 	%f433, %f369, %f377, %f353;
	fma.rn.f32 	%f434, %f369, %f378, %f354;
	fma.rn.f32 	%f435, %f370, %f371, %f355;
	fma.rn.f32 	%f436, %f370, %f372, %f356;
	fma.rn.f32 	%f437, %f370, %f373, %f357;
	fma.rn.f32 	%f438, %f370, %f374, %f358;
	fma.rn.f32 	%f439, %f370, %f375, %f359;
	fma.rn.f32 	%f440, %f370, %f376, %f360;
	fma.rn.f32 	%f441, %f370, %f377, %f361;
	fma.rn.f32 	%f442, %f370, %f378, %f362;
	ld.shared.f32 	%f443, [%r73+12];
	ld.shared.f32 	%f444, [%r73+44];
	ld.shared.f32 	%f445, [%r73+76];
	ld.shared.f32 	%f446, [%r73+108];
	ld.shared.f32 	%f447, [%r73+140];
	ld.shared.f32 	%f448, [%r73+172];
	ld.shared.f32 	%f449, [%r73+204];
	ld.shared.f32 	%f450, [%r73+236];
	ld.shared.f32 	%f451, [%r77+1536];
	ld.shared.f32 	%f452, [%r77+1540];
	ld.shared.f32 	%f453, [%r77+1544];
	ld.shared.f32 	%f454, [%r77+1548];
	ld.shared.f32 	%f455, [%r77+1552];
	ld.shared.f32 	%f456, [%r77+1556];
	ld.shared.f32 	%f457, [%r77+1560];
	ld.shared.f32 	%f458, [%r77+1564];
	fma.rn.f32 	%f459, %f443, %f451, %f379;
	fma.rn.f32 	%f460, %f443, %f452, %f380;
	fma.rn.f32 	%f461, %f443, %f453, %f381;
	fma.rn.f32 	%f462, %f443, %f454, %f382;
	fma.rn.f32 	%f463, %f443, %f455, %f383;
	fma.rn.f32 	%f464, %f443, %f456, %f384;
	fma.rn.f32 	%f465, %f443, %f457, %f385;
	fma.rn.f32 	%f466, %f443, %f458, %f386;
	fma.rn.f32 	%f467, %f444, %f451, %f387;
	fma.rn.f32 	%f468, %f444, %f452, %f388;
	fma.rn.f32 	%f469, %f444, %f453, %f389;
	fma.rn.f32 	%f470, %f444, %f454, %f390;
	fma.rn.f32 	%f471, %f444, %f455, %f391;
	fma.rn.f32 	%f472, %f444, %f456, %f392;
	fma.rn.f32 	%f473, %f444, %f457, %f393;
	fma.rn.f32 	%f474, %f444, %f458, %f394;
	fma.rn.f32 	%f475, %f445, %f451, %f395;
	fma.rn.f32 	%f476, %f445, %f452, %f396;
	fma.rn.f32 	%f477, %f445, %f453, %f397;
	fma.rn.f32 	%f478, %f445, %f454, %f398;
	fma.rn.f32 	%f479, %f445, %f455, %f399;
	fma.rn.f32 	%f480, %f445, %f456, %f400;
	fma.rn.f32 	%f481, %f445, %f457, %f401;
	fma.rn.f32 	%f482, %f445, %f458, %f402;
	fma.rn.f32 	%f483, %f446, %f451, %f403;
	fma.rn.f32 	%f484, %f446, %f452, %f404;
	fma.rn.f32 	%f485, %f446, %f453, %f405;
	fma.rn.f32 	%f486, %f446, %f454, %f406;
	fma.rn.f32 	%f487, %f446, %f455, %f407;
	fma.rn.f32 	%f488, %f446, %f456, %f408;
	fma.rn.f32 	%f489, %f446, %f457, %f409;
	fma.rn.f32 	%f490, %f446, %f458, %f410;
	fma.rn.f32 	%f491, %f447, %f451, %f411;
	fma.rn.f32 	%f492, %f447, %f452, %f412;
	fma.rn.f32 	%f493, %f447, %f453, %f413;
	fma.rn.f32 	%f494, %f447, %f454, %f414;
	fma.rn.f32 	%f495, %f447, %f455, %f415;
	fma.rn.f32 	%f496, %f447, %f456, %f416;
	fma.rn.f32 	%f497, %f447, %f457, %f417;
	fma.rn.f32 	%f498, %f447, %f458, %f418;
	fma.rn.f32 	%f499, %f448, %f451, %f419;
	fma.rn.f32 	%f500, %f448, %f452, %f420;
	fma.rn.f32 	%f501, %f448, %f453, %f421;
	fma.rn.f32 	%f502, %f448, %f454, %f422;
	fma.rn.f32 	%f503, %f448, %f455, %f423;
	fma.rn.f32 	%f504, %f448, %f456, %f424;
	fma.rn.f32 	%f505, %f448, %f457, %f425;
	fma.rn.f32 	%f506, %f448, %f458, %f426;
	fma.rn.f32 	%f507, %f449, %f451, %f427;
	fma.rn.f32 	%f508, %f449, %f452, %f428;
	fma.rn.f32 	%f509, %f449, %f453, %f429;
	fma.rn.f32 	%f510, %f449, %f454, %f430;
	fma.rn.f32 	%f511, %f449, %f455, %f431;
	fma.rn.f32 	%f512, %f449, %f456, %f432;
	fma.rn.f32 	%f513, %f449, %f457, %f433;
	fma.rn.f32 	%f514, %f449, %f458, %f434;
	fma.rn.f32 	%f515, %f450, %f451, %f435;
	fma.rn.f32 	%f516, %f450, %f452, %f436;
	fma.rn.f32 	%f517, %f450, %f453, %f437;
	fma.rn.f32 	%f518, %f450, %f454, %f438;
	fma.rn.f32 	%f519, %f450, %f455, %f439;
	fma.rn.f32 	%f520, %f450, %f456, %f440;
	fma.rn.f32 	%f521, %f450, %f457, %f441;
	fma.rn.f32 	%f522, %f450, %f458, %f442;
	ld.shared.f32 	%f523, [%r73+16];
	ld.shared.f32 	%f524, [%r73+48];
	ld.shared.f32 	%f525, [%r73+80];
	ld.shared.f32 	%f526, [%r73+112];
	ld.shared.f32 	%f527, [%r73+144];
	ld.shared.f32 	%f528, [%r73+176];
	ld.shared.f32 	%f529, [%r73+208];
	ld.shared.f32 	%f530, [%r73+240];
	ld.shared.f32 	%f531, [%r77+2048];
	ld.shared.f32 	%f532, [%r77+2052];
	ld.shared.f32 	%f533, [%r77+2056];
	ld.shared.f32 	%f534, [%r77+2060];
	ld.shared.f32 	%f535, [%r77+2064];
	ld.shared.f32 	%f536, [%r77+2068];
	ld.shared.f32 	%f537, [%r77+2072];
	ld.shared.f32 	%f538, [%r77+2076];
	fma.rn.f32 	%f539, %f523, %f531, %f459;
	fma.rn.f32 	%f540, %f523, %f532, %f460;
	fma.rn.f32 	%f541, %f523, %f533, %f461;
	fma.rn.f32 	%f542, %f523, %f534, %f462;
	fma.rn.f32 	%f543, %f523, %f535, %f463;
	fma.rn.f32 	%f544, %f523, %f536, %f464;
	fma.rn.f32 	%f545, %f523, %f537, %f465;
	fma.rn.f32 	%f546, %f523, %f538, %f466;
	fma.rn.f32 	%f547, %f524, %f531, %f467;
	fma.rn.f32 	%f548, %f524, %f532, %f468;
	fma.rn.f32 	%f549, %f524, %f533, %f469;
	fma.rn.f32 	%f550, %f524, %f534, %f470;
	fma.rn.f32 	%f551, %f524, %f535, %f471;
	fma.rn.f32 	%f552, %f524, %f536, %f472;
	fma.rn.f32 	%f553, %f524, %f537, %f473;
	fma.rn.f32 	%f554, %f524, %f538, %f474;
	fma.rn.f32 	%f555, %f525, %f531, %f475;
	fma.rn.f32 	%f556, %f525, %f532, %f476;
	fma.rn.f32 	%f557, %f525, %f533, %f477;
	fma.rn.f32 	%f558, %f525, %f534, %f478;
	fma.rn.f32 	%f559, %f525, %f535, %f479;
	fma.rn.f32 	%f560, %f525, %f536, %f480;
	fma.rn.f32 	%f561, %f525, %f537, %f481;
	fma.rn.f32 	%f562, %f525, %f538, %f482;
	fma.rn.f32 	%f563, %f526, %f531, %f483;
	fma.rn.f32 	%f564, %f526, %f532, %f484;
	fma.rn.f32 	%f565, %f526, %f533, %f485;
	fma.rn.f32 	%f566, %f526, %f534, %f486;
	fma.rn.f32 	%f567, %f526, %f535, %f487;
	fma.rn.f32 	%f568, %f526, %f536, %f488;
	fma.rn.f32 	%f569, %f526, %f537, %f489;
	fma.rn.f32 	%f570, %f526, %f538, %f490;
	fma.rn.f32 	%f571, %f527, %f531, %f491;
	fma.rn.f32 	%f572, %f527, %f532, %f492;
	fma.rn.f32 	%f573, %f527, %f533, %f493;
	fma.rn.f32 	%f574, %f527, %f534, %f494;
	fma.rn.f32 	%f575, %f527, %f535, %f495;
	fma.rn.f32 	%f576, %f527, %f536, %f496;
	fma.rn.f32 	%f577, %f527, %f537, %f497;
	fma.rn.f32 	%f578, %f527, %f538, %f498;
	fma.rn.f32 	%f579, %f528, %f531, %f499;
	fma.rn.f32 	%f580, %f528, %f532, %f500;
	fma.rn.f32 	%f581, %f528, %f533, %f501;
	fma.rn.f32 	%f582, %f528, %f534, %f502;
	fma.rn.f32 	%f583, %f528, %f535, %f503;
	fma.rn.f32 	%f584, %f528, %f536, %f504;
	fma.rn.f32 	%f585, %f528, %f537, %f505;
	fma.rn.f32 	%f586, %f528, %f538, %f506;
	fma.rn.f32 	%f587, %f529, %f531, %f507;
	fma.rn.f32 	%f588, %f529, %f532, %f508;
	fma.rn.f32 	%f589, %f529, %f533, %f509;
	fma.rn.f32 	%f590, %f529, %f534, %f510;
	fma.rn.f32 	%f591, %f529, %f535, %f511;
	fma.rn.f32 	%f592, %f529, %f536, %f512;
	fma.rn.f32 	%f593, %f529, %f537, %f513;
	fma.rn.f32 	%f594, %f529, %f538, %f514;
	fma.rn.f32 	%f595, %f530, %f531, %f515;
	fma.rn.f32 	%f596, %f530, %f532, %f516;
	fma.rn.f32 	%f597, %f530, %f533, %f517;
	fma.rn.f32 	%f598, %f530, %f534, %f518;
	fma.rn.f32 	%f599, %f530, %f535, %f519;
	fma.rn.f32 	%f600, %f530, %f536, %f520;
	fma.rn.f32 	%f601, %f530, %f537, %f521;
	fma.rn.f32 	%f602, %f530, %f538, %f522;
	ld.shared.f32 	%f603, [%r73+20];
	ld.shared.f32 	%f604, [%r73+52];
	ld.shared.f32 	%f605, [%r73+84];
	ld.shared.f32 	%f606, [%r73+116];
	ld.shared.f32 	%f607, [%r73+148];
	ld.shared.f32 	%f608, [%r73+180];
	ld.shared.f32 	%f609, [%r73+212];
	ld.shared.f32 	%f610, [%r73+244];
	ld.shared.f32 	%f611, [%r77+2560];
	ld.shared.f32 	%f612, [%r77+2564];
	ld.shared.f32 	%f613, [%r77+2568];
	ld.shared.f32 	%f614, [%r77+2572];
	ld.shared.f32 	%f615, [%r77+2576];
	ld.shared.f32 	%f616, [%r77+2580];
	ld.shared.f32 	%f617, [%r77+2584];
	ld.shared.f32 	%f618, [%r77+2588];
	fma.rn.f32 	%f619, %f603, %f611, %f539;
	fma.rn.f32 	%f620, %f603, %f612, %f540;
	fma.rn.f32 	%f621, %f603, %f613, %f541;
	fma.rn.f32 	%f622, %f603, %f614, %f542;
	fma.rn.f32 	%f623, %f603, %f615, %f543;
	fma.rn.f32 	%f624, %f603, %f616, %f544;
	fma.rn.f32 	%f625, %f603, %f617, %f545;
	fma.rn.f32 	%f626, %f603, %f618, %f546;
	fma.rn.f32 	%f627, %f604, %f611, %f547;
	fma.rn.f32 	%f628, %f604, %f612, %f548;
	fma.rn.f32 	%f629, %f604, %f613, %f549;
	fma.rn.f32 	%f630, %f604, %f614, %f550;
	fma.rn.f32 	%f631, %f604, %f615, %f551;
	fma.rn.f32 	%f632, %f604, %f616, %f552;
	fma.rn.f32 	%f633, %f604, %f617, %f553;
	fma.rn.f32 	%f634, %f604, %f618, %f554;
	fma.rn.f32 	%f635, %f605, %f611, %f555;
	fma.rn.f32 	%f636, %f605, %f612, %f556;
	fma.rn.f32 	%f637, %f605, %f613, %f557;
	fma.rn.f32 	%f638, %f605, %f614, %f558;
	fma.rn.f32 	%f639, %f605, %f615, %f559;
	fma.rn.f32 	%f640, %f605, %f616, %f560;
	fma.rn.f32 	%f641, %f605, %f617, %f561;
	fma.rn.f32 	%f642, %f605, %f618, %f562;
	fma.rn.f32 	%f643, %f606, %f611, %f563;
	fma.rn.f32 	%f644, %f606, %f612, %f564;
	fma.rn.f32 	%f645, %f606, %f613, %f565;
	fma.rn.f32 	%f646, %f606, %f614, %f566;
	fma.rn.f32 	%f647, %f606, %f615, %f567;
	fma.rn.f32 	%f648, %f606, %f616, %f568;
	fma.rn.f32 	%f649, %f606, %f617, %f569;
	fma.rn.f32 	%f650, %f606, %f618, %f570;
	fma.rn.f32 	%f651, %f607, %f611, %f571;
	fma.rn.f32 	%f652, %f607, %f612, %f572;
	fma.rn.f32 	%f653, %f607, %f613, %f573;
	fma.rn.f32 	%f654, %f607, %f614, %f574;
	fma.rn.f32 	%f655, %f607, %f615, %f575;
	fma.rn.f32 	%f656, %f607, %f616, %f576;
	fma.rn.f32 	%f657, %f607, %f617, %f577;
	fma.rn.f32 	%f658, %f607, %f618, %f578;
	fma.rn.f32 	%f659, %f608, %f611, %f579;
	fma.rn.f32 	%f660, %f608, %f612, %f580;
	fma.rn.f32 	%f661, %f608, %f613, %f581;
	fma.rn.f32 	%f662, %f608, %f614, %f582;
	fma.rn.f32 	%f663, %f608, %f615, %f583;
	fma.rn.f32 	%f664, %f608, %f616, %f584;
	fma.rn.f32 	%f665, %f608, %f617, %f585;
	fma.rn.f32 	%f666, %f608, %f618, %f586;
	fma.rn.f32 	%f667, %f609, %f611, %f587;
	fma.rn.f32 	%f668, %f609, %f612, %f588;
	fma.rn.f32 	%f669, %f609, %f613, %f589;
	fma.rn.f32 	%f670, %f609, %f614, %f590;
	fma.rn.f32 	%f671, %f609, %f615, %f591;
	fma.rn.f32 	%f672, %f609, %f616, %f592;
	fma.rn.f32 	%f673, %f609, %f617, %f593;
	fma.rn.f32 	%f674, %f609, %f618, %f594;
	fma.rn.f32 	%f675, %f610, %f611, %f595;
	fma.rn.f32 	%f676, %f610, %f612, %f596;
	fma.rn.f32 	%f677, %f610, %f613, %f597;
	fma.rn.f32 	%f678, %f610, %f614, %f598;
	fma.rn.f32 	%f679, %f610, %f615, %f599;
	fma.rn.f32 	%f680, %f610, %f616, %f600;
	fma.rn.f32 	%f681, %f610, %f617, %f601;
	fma.rn.f32 	%f682, %f610, %f618, %f602;
	ld.shared.f32 	%f683, [%r73+24];
	ld.shared.f32 	%f684, [%r73+56];
	ld.shared.f32 	%f685, [%r73+88];
	ld.shared.f32 	%f686, [%r73+120];
	ld.shared.f32 	%f687, [%r73+152];
	ld.shared.f32 	%f688, [%r73+184];
	ld.shared.f32 	%f689, [%r73+216];
	ld.shared.f32 	%f690, [%r73+248];
	ld.shared.f32 	%f691, [%r77+3072];
	ld.shared.f32 	%f692, [%r77+3076];
	ld.shared.f32 	%f693, [%r77+3080];
	ld.shared.f32 	%f694, [%r77+3084];
	ld.shared.f32 	%f695, [%r77+3088];
	ld.shared.f32 	%f696, [%r77+3092];
	ld.shared.f32 	%f697, [%r77+3096];
	ld.shared.f32 	%f698, [%r77+3100];
	fma.rn.f32 	%f699, %f683, %f691, %f619;
	fma.rn.f32 	%f700, %f683, %f692, %f620;
	fma.rn.f32 	%f701, %f683, %f693, %f621;
	fma.rn.f32 	%f702, %f683, %f694, %f622;
	fma.rn.f32 	%f703, %f683, %f695, %f623;
	fma.rn.f32 	%f704, %f683, %f696, %f624;
	fma.rn.f32 	%f705, %f683, %f697, %f625;
	fma.rn.f32 	%f706, %f683, %f698, %f626;
	fma.rn.f32 	%f707, %f684, %f691, %f627;
	fma.rn.f32 	%f708, %f684, %f692, %f628;
	fma.rn.f32 	%f709, %f684, %f693, %f629;
	fma.rn.f32 	%f710, %f684, %f694, %f630;
	fma.rn.f32 	%f711, %f684, %f695, %f631;
	fma.rn.f32 	%f712, %f684, %f696, %f632;
	fma.rn.f32 	%f713, %f684, %f697, %f633;
	fma.rn.f32 	%f714, %f684, %f698, %f634;
	fma.rn.f32 	%f715, %f685, %f691, %f635;
	fma.rn.f32 	%f716, %f685, %f692, %f636;
	fma.rn.f32 	%f717, %f685, %f693, %f637;
	fma.rn.f32 	%f718, %f685, %f694, %f638;
	fma.rn.f32 	%f719, %f685, %f695, %f639;
	fma.rn.f32 	%f720, %f685, %f696, %f640;
	fma.rn.f32 	%f721, %f685, %f697, %f641;
	fma.rn.f32 	%f722, %f685, %f698, %f642;
	fma.rn.f32 	%f723, %f686, %f691, %f643;
	fma.rn.f32 	%f724, %f686, %f692, %f644;
	fma.rn.f32 	%f725, %f686, %f693, %f645;
	fma.rn.f32 	%f726, %f686, %f694, %f646;
	fma.rn.f32 	%f727, %f686, %f695, %f647;
	fma.rn.f32 	%f728, %f686, %f696, %f648;
	fma.rn.f32 	%f729, %f686, %f697, %f649;
	fma.rn.f32 	%f730, %f686, %f698, %f650;
	fma.rn.f32 	%f731, %f687, %f691, %f651;
	fma.rn.f32 	%f732, %f687, %f692, %f652;
	fma.rn.f32 	%f733, %f687, %f693, %f653;
	fma.rn.f32 	%f734, %f687, %f694, %f654;
	fma.rn.f32 	%f735, %f687, %f695, %f655;
	fma.rn.f32 	%f736, %f687, %f696, %f656;
	fma.rn.f32 	%f737, %f687, %f697, %f657;
	fma.rn.f32 	%f738, %f687, %f698, %f658;
	fma.rn.f32 	%f739, %f688, %f691, %f659;
	fma.rn.f32 	%f740, %f688, %f692, %f660;
	fma.rn.f32 	%f741, %f688, %f693, %f661;
	fma.rn.f32 	%f742, %f688, %f694, %f662;
	fma.rn.f32 	%f743, %f688, %f695, %f663;
	fma.rn.f32 	%f744, %f688, %f696, %f664;
	fma.rn.f32 	%f745, %f688, %f697, %f665;
	fma.rn.f32 	%f746, %f688, %f698, %f666;
	fma.rn.f32 	%f747, %f689, %f691, %f667;
	fma.rn.f32 	%f748, %f689, %f692, %f668;
	fma.rn.f32 	%f749, %f689, %f693, %f669;
	fma.rn.f32 	%f750, %f689, %f694, %f670;
	fma.rn.f32 	%f751, %f689, %f695, %f671;
	fma.rn.f32 	%f752, %f689, %f696, %f672;
	fma.rn.f32 	%f753, %f689, %f697, %f673;
	fma.rn.f32 	%f754, %f689, %f698, %f674;
	fma.rn.f32 	%f755, %f690, %f691, %f675;
	fma.rn.f32 	%f756, %f690, %f692, %f676;
	fma.rn.f32 	%f757, %f690, %f693, %f677;
	fma.rn.f32 	%f758, %f690, %f694, %f678;
	fma.rn.f32 	%f759, %f690, %f695, %f679;
	fma.rn.f32 	%f760, %f690, %f696, %f680;
	fma.rn.f32 	%f761, %f690, %f697, %f681;
	fma.rn.f32 	%f762, %f690, %f698, %f682;
	ld.shared.f32 	%f763, [%r73+28];
	ld.shared.f32 	%f764, [%r73+60];
	ld.shared.f32 	%f765, [%r73+92];
	ld.shared.f32 	%f766, [%r73+124];
	ld.shared.f32 	%f767, [%r73+156];
	ld.shared.f32 	%f768, [%r73+188];
	ld.shared.f32 	%f769, [%r73+220];
	ld.shared.f32 	%f770, [%r73+252];
	ld.shared.f32 	%f771, [%r77+3584];
	ld.shared.f32 	%f772, [%r77+3588];
	ld.shared.f32 	%f773, [%r77+3592];
	ld.shared.f32 	%f774, [%r77+3596];
	ld.shared.f32 	%f775, [%r77+3600];
	ld.shared.f32 	%f776, [%r77+3604];
	ld.shared.f32 	%f777, [%r77+3608];
	ld.shared.f32 	%f778, [%r77+3612];
	fma.rn.f32 	%f890, %f763, %f771, %f699;
	fma.rn.f32 	%f889, %f763, %f772, %f700;
	fma.rn.f32 	%f888, %f763, %f773, %f701;
	fma.rn.f32 	%f887, %f763, %f774, %f702;
	fma.rn.f32 	%f886, %f763, %f775, %f703;
	fma.rn.f32 	%f885, %f763, %f776, %f704;
	fma.rn.f32 	%f884, %f763, %f777, %f705;
	fma.rn.f32 	%f883, %f763, %f778, %f706;
	fma.rn.f32 	%f882, %f764, %f771, %f707;
	fma.rn.f32 	%f881, %f764, %f772, %f708;
	fma.rn.f32 	%f880, %f764, %f773, %f709;
	fma.rn.f32 	%f879, %f764, %f774, %f710;
	fma.rn.f32 	%f878, %f764, %f775, %f711;
	fma.rn.f32 	%f877, %f764, %f776, %f712;
	fma.rn.f32 	%f876, %f764, %f777, %f713;
	fma.rn.f32 	%f875, %f764, %f778, %f714;
	fma.rn.f32 	%f874, %f765, %f771, %f715;
	fma.rn.f32 	%f873, %f765, %f772, %f716;
	fma.rn.f32 	%f872, %f765, %f773, %f717;
	fma.rn.f32 	%f871, %f765, %f774, %f718;
	fma.rn.f32 	%f870, %f765, %f775, %f719;
	fma.rn.f32 	%f869, %f765, %f776, %f720;
	fma.rn.f32 	%f868, %f765, %f777, %f721;
	fma.rn.f32 	%f867, %f765, %f778, %f722;
	fma.rn.f32 	%f866, %f766, %f771, %f723;
	fma.rn.f32 	%f865, %f766, %f772, %f724;
	fma.rn.f32 	%f864, %f766, %f773, %f725;
	fma.rn.f32 	%f863, %f766, %f774, %f726;
	fma.rn.f32 	%f862, %f766, %f775, %f727;
	fma.rn.f32 	%f861, %f766, %f776, %f728;
	fma.rn.f32 	%f860, %f766, %f777, %f729;
	fma.rn.f32 	%f859, %f766, %f778, %f730;
	fma.rn.f32 	%f858, %f767, %f771, %f731;
	fma.rn.f32 	%f857, %f767, %f772, %f732;
	fma.rn.f32 	%f856, %f767, %f773, %f733;
	fma.rn.f32 	%f855, %f767, %f774, %f734;
	fma.rn.f32 	%f854, %f767, %f775, %f735;
	fma.rn.f32 	%f853, %f767, %f776, %f736;
	fma.rn.f32 	%f852, %f767, %f777, %f737;
	fma.rn.f32 	%f851, %f767, %f778, %f738;
	fma.rn.f32 	%f850, %f768, %f771, %f739;
	fma.rn.f32 	%f849, %f768, %f772, %f740;
	fma.rn.f32 	%f848, %f768, %f773, %f741;
	fma.rn.f32 	%f847, %f768, %f774, %f742;
	fma.rn.f32 	%f846, %f768, %f775, %f743;
	fma.rn.f32 	%f845, %f768, %f776, %f744;
	fma.rn.f32 	%f844, %f768, %f777, %f745;
	fma.rn.f32 	%f843, %f768, %f778, %f746;
	fma.rn.f32 	%f891, %f769, %f771, %f747;
	fma.rn.f32 	%f892, %f769, %f772, %f748;
	fma.rn.f32 	%f893, %f769, %f773, %f749;
	fma.rn.f32 	%f894, %f769, %f774, %f750;
	fma.rn.f32 	%f895, %f769, %f775, %f751;
	fma.rn.f32 	%f896, %f769, %f776, %f752;
	fma.rn.f32 	%f897, %f769, %f777, %f753;
	fma.rn.f32 	%f898, %f769, %f778, %f754;
	fma.rn.f32 	%f899, %f770, %f771, %f755;
	fma.rn.f32 	%f900, %f770, %f772, %f756;
	fma.rn.f32 	%f901, %f770, %f773, %f757;
	fma.rn.f32 	%f902, %f770, %f774, %f758;
	fma.rn.f32 	%f903, %f770, %f775, %f759;
	fma.rn.f32 	%f904, %f770, %f776, %f760;
	fma.rn.f32 	%f905, %f770, %f777, %f761;
	fma.rn.f32 	%f906, %f770, %f778, %f762;
	bar.sync 	0;
	add.s32 	%r231, %r231, 8;
	shl.b32 	%r78, %r161, 3;
	add.s32 	%r230, %r230, %r78;
	add.s32 	%r229, %r229, 8;
	setp.lt.s32 	%p3, %r231, %r228;
	@%p3 bra 	$L__BB1_2;
$L__BB1_5:
	ld.param.u32 	%r162, [_Z15matrixMulPhase4PfS_S_iii_param_4];
	ld.param.u32 	%r96, [_Z15matrixMulPhase4PfS_S_iii_param_3];
	mov.u32 	%r79, %ctaid.x;
	shl.b32 	%r80, %r79, 7;
	mov.u32 	%r81, %tid.y;
	shl.b32 	%r82, %r81, 3;
	mov.u32 	%r83, %ctaid.y;
	shl.b32 	%r84, %r83, 7;
	add.s32 	%r4, %r84, %r82;
	mov.u32 	%r85, %tid.x;
	shl.b32 	%r86, %r85, 3;
	add.s32 	%r87, %r80, %r86;
	setp.lt.s32 	%p4, %r4, %r96;
	mul.lo.s32 	%r6, %r4, %r162;
	setp.lt.s32 	%p5, %r87, %r162;
	and.pred  	%p6, %p4, %p5;
	@%p6 bra 	$L__BB1_6;
	bra.uni 	$L__BB1_7;
$L__BB1_6:
	ld.param.u64 	%rd72, [_Z15matrixMulPhase4PfS_S_iii_param_2];
	add.s32 	%r88, %r87, %r6;
	cvta.to.global.u64 	%rd26, %rd72;
	mul.wide.s32 	%rd27, %r88, 4;
	add.s64 	%rd28, %rd26, %rd27;
	st.global.f32 	[%rd28], %f890;
$L__BB1_7:
	ld.param.u32 	%r163, [_Z15matrixMulPhase4PfS_S_iii_param_4];
	ld.param.u32 	%r97, [_Z15matrixMulPhase4PfS_S_iii_param_3];
	ld.param.u64 	%rd73, [_Z15matrixMulPhase4PfS_S_iii_param_2];
	setp.ge.s32 	%p7, %r4, %r97;
	add.s32 	%r13, %r87, 1;
	setp.ge.s32 	%p8, %r13, %r163;
	cvt.s64.s32 	%rd29, %r6;
	cvt.u64.u32 	%rd1, %r87;
	add.s64 	%rd30, %rd1, %rd29;
	cvta.to.global.u64 	%rd31, %rd73;
	shl.b64 	%rd32, %rd30, 2;
	add.s64 	%rd2, %rd31, %rd32;
	or.pred  	%p9, %p7, %p8;
	@%p9 bra 	$L__BB1_9;
	st.global.f32 	[%rd2+4], %f889;
$L__BB1_9:
	ld.param.u32 	%r164, [_Z15matrixMulPhase4PfS_S_iii_param_4];
	ld.param.u32 	%r98, [_Z15matrixMulPhase4PfS_S_iii_param_3];
	setp.ge.s32 	%p10, %r4, %r98;
	add.s32 	%r14, %r87, 2;
	setp.ge.s32 	%p11, %r14, %r164;
	or.pred  	%p12, %p10, %p11;
	@%p12 bra 	$L__BB1_11;
	st.global.f32 	[%rd2+8], %f888;
$L__BB1_11:
	ld.param.u32 	%r165, [_Z15matrixMulPhase4PfS_S_iii_param_4];
	ld.param.u32 	%r99, [_Z15matrixMulPhase4PfS_S_iii_param_3];
	setp.ge.s32 	%p13, %r4, %r99;
	add.s32 	%r15, %r87, 3;
	setp.ge.s32 	%p14, %r15, %r165;
	or.pred  	%p15, %p13, %p14;
	@%p15 bra 	$L__BB1_13;
	st.global.f32 	[%rd2+12], %f887;
$L__BB1_13:
	ld.param.u32 	%r166, [_Z15matrixMulPhase4PfS_S_iii_param_4];
	ld.param.u32 	%r100, [_Z15matrixMulPhase4PfS_S_iii_param_3];
	setp.ge.s32 	%p16, %r4, %r100;
	add.s32 	%r16, %r87, 4;
	setp.ge.s32 	%p17, %r16, %r166;
	or.pred  	%p18, %p16, %p17;
	@%p18 bra 	$L__BB1_15;
	st.global.f32 	[%rd2+16], %f886;
$L__BB1_15:
	ld.param.u32 	%r167, [_Z15matrixMulPhase4PfS_S_iii_param_4];
	ld.param.u32 	%r101, [_Z15matrixMulPhase4PfS_S_iii_param_3];
	setp.ge.s32 	%p19, %r4, %r101;
	add.s32 	%r17, %r87, 5;
	setp.ge.s32 	%p20, %r17, %r167;
	or.pred  	%p21, %p19, %p20;
	@%p21 bra 	$L__BB1_17;
	st.global.f32 	[%rd2+20], %f885;
$L__BB1_17:
	ld.param.u32 	%r168, [_Z15matrixMulPhase4PfS_S_iii_param_4];
	ld.param.u32 	%r102, [_Z15matrixMulPhase4PfS_S_iii_param_3];
	setp.ge.s32 	%p22, %r4, %r102;
	add.s32 	%r18, %r87, 6;
	setp.ge.s32 	%p23, %r18, %r168;
	or.pred  	%p24, %p22, %p23;
	@%p24 bra 	$L__BB1_19;
	st.global.f32 	[%rd2+24], %f884;
$L__BB1_19:
	ld.param.u32 	%r169, [_Z15matrixMulPhase4PfS_S_iii_param_4];
	ld.param.u32 	%r103, [_Z15matrixMulPhase4PfS_S_iii_param_3];
	setp.ge.s32 	%p25, %r4, %r103;
	add.s32 	%r19, %r87, 7;
	setp.ge.s32 	%p26, %r19, %r169;
	or.pred  	%p27, %p25, %p26;
	@%p27 bra 	$L__BB1_21;
	st.global.f32 	[%rd2+28], %f883;
$L__BB1_21:
	ld.param.u32 	%r170, [_Z15matrixMulPhase4PfS_S_iii_param_4];
	ld.param.u32 	%r104, [_Z15matrixMulPhase4PfS_S_iii_param_3];
	setp.ge.s32 	%p28, %r87, %r170;
	add.s32 	%r20, %r4, 1;
	setp.ge.s32 	%p29, %r20, %r104;
	add.s32 	%r21, %r6, %r170;
	or.pred  	%p30, %p29, %p28;
	@%p30 bra 	$L__BB1_23;
	ld.param.u64 	%rd74, [_Z15matrixMulPhase4PfS_S_iii_param_2];
	add.s32 	%r89, %r87, %r21;
	cvta.to.global.u64 	%rd33, %rd74;
	mul.wide.s32 	%rd34, %r89, 4;
	add.s64 	%rd35, %rd33, %rd34;
	st.global.f32 	[%rd35], %f882;
$L__BB1_23:
	ld.param.u32 	%r171, [_Z15matrixMulPhase4PfS_S_iii_param_4];
	ld.param.u32 	%r105, [_Z15matrixMulPhase4PfS_S_iii_param_3];
	ld.param.u64 	%rd75, [_Z15matrixMulPhase4PfS_S_iii_param_2];
	setp.ge.s32 	%p31, %r20, %r105;
	setp.ge.s32 	%p32, %r13, %r171;
	cvt.s64.s32 	%rd36, %r21;
	add.s64 	%rd37, %rd1, %rd36;
	cvta.to.global.u64 	%rd38, %rd75;
	shl.b64 	%rd39, %rd37, 2;
	add.s64 	%rd3, %rd38, %rd39;
	or.pred  	%p33, %p31, %p32;
	@%p33 bra 	$L__BB1_25;
	st.global.f32 	[%rd3+4], %f881;
$L__BB1_25:
	ld.param.u32 	%r172, [_Z15matrixMulPhase4PfS_S_iii_param_4];
	ld.param.u32 	%r106, [_Z15matrixMulPhase4PfS_S_iii_param_3];
	setp.ge.s32 	%p34, %r20, %r106;
	setp.ge.s32 	%p35, %r14, %r172;
	or.pred  	%p36, %p34, %p35;
	@%p36 bra 	$L__BB1_27;
	st.global.f32 	[%rd3+8], %f880;
$L__BB1_27:
	ld.param.u32 	%r173, [_Z15matrixMulPhase4PfS_S_iii_param_4];
	ld.param.u32 	%r107, [_Z15matrixMulPhase4PfS_S_iii_param_3];
	setp.ge.s32 	%p37, %r20, %r107;
	setp.ge.s32 	%p38, %r15, %r173;
	or.pred  	%p39, %p37, %p38;
	@%p39 bra 	$L__BB1_29;
	st.global.f32 	[%rd3+12], %f879;
$L__BB1_29:
	ld.param.u32 	%r174, [_Z15matrixMulPhase4PfS_S_iii_param_4];
	ld.param.u32 	%r108, [_Z15matrixMulPhase4PfS_S_iii_param_3];
	setp.ge.s32 	%p40, %r20, %r108;
	setp.ge.s32 	%p41, %r16, %r174;
	or.pred  	%p42, %p40, %p41;
	@%p42 bra 	$L__BB1_31;
	st.global.f32 	[%rd3+16], %f878;
$L__BB1_31:
	ld.param.u32 	%r175, [_Z15matrixMulPhase4PfS_S_iii_param_4];
	ld.param.u32 	%r109, [_Z15matrixMulPhase4PfS_S_iii_param_3];
	setp.ge.s32 	%p43, %r20, %r109;
	setp.ge.s32 	%p44, %r17, %r175;
	or.pred  	%p45, %p43, %p44;
	@%p45 bra 	$L__BB1_33;
	st.global.f32 	[%rd3+20], %f877;
$L__BB1_33:
	ld.param.u32 	%r176, [_Z15matrixMulPhase4PfS_S_iii_param_4];
	ld.param.u32 	%r110, [_Z15matrixMulPhase4PfS_S_iii_param_3];
	setp.ge.s32 	%p46, %r20, %r110;
	setp.ge.s32 	%p47, %r18, %r176;
	or.pred  	%p48, %p46, %p47;
	@%p48 bra 	$L__BB1_35;
	st.global.f32 	[%rd3+24], %f876;
$L__BB1_35:
	ld.param.u32 	%r177, [_Z15matrixMulPhase4PfS_S_iii_param_4];
	ld.param.u32 	%r111, [_Z15matrixMulPhase4PfS_S_iii_param_3];
	setp.ge.s32 	%p49, %r20, %r111;
	setp.ge.s32 	%p50, %r19, %r177;
	or.pred  	%p51, %p49, %p50;
	@%p51 bra 	$L__BB1_37;
	st.global.f32 	[%rd3+28], %f875;
$L__BB1_37:
	ld.param.u32 	%r178, [_Z15matrixMulPhase4PfS_S_iii_param_4];
	ld.param.u32 	%r112, [_Z15matrixMulPhase4PfS_S_iii_param_3];
	ld.param.u64 	%rd76, [_Z15matrixMulPhase4PfS_S_iii_param_2];
	cvta.to.global.u64 	%rd4, %rd76;
	setp.ge.s32 	%p52, %r87, %r178;
	add.s32 	%r22, %r4, 2;
	setp.ge.s32 	%p53, %r22, %r112;
	add.s32 	%r23, %r21, %r178;
	or.pred  	%p54, %p53, %p52;
	@%p54 bra 	$L__BB1_39;
	add.s32 	%r90, %r87, %r23;
	mul.wide.s32 	%rd40, %r90, 4;
	add.s64 	%rd41, %rd4, %rd40;
	st.global.f32 	[%rd41], %f874;
$L__BB1_39:
	ld.param.u32 	%r179, [_Z15matrixMulPhase4PfS_S_iii_param_4];
	ld.param.u32 	%r113, [_Z15matrixMulPhase4PfS_S_iii_param_3];
	setp.ge.s32 	%p55, %r22, %r113;
	setp.ge.s32 	%p56, %r13, %r179;
	cvt.s64.s32 	%rd42, %r23;
	add.s64 	%rd43, %rd1, %rd42;
	shl.b64 	%rd44, %rd43, 2;
	add.s64 	%rd5, %rd4, %rd44;
	or.pred  	%p57, %p55, %p56;
	@%p57 bra 	$L__BB1_41;
	st.global.f32 	[%rd5+4], %f873;
$L__BB1_41:
	ld.param.u32 	%r180, [_Z15matrixMulPhase4PfS_S_iii_param_4];
	ld.param.u32 	%r114, [_Z15matrixMulPhase4PfS_S_iii_param_3];
	setp.ge.s32 	%p58, %r22, %r114;
	setp.ge.s32 	%p59, %r14, %r180;
	or.pred  	%p60, %p58, %p59;
	@%p60 bra 	$L__BB1_43;
	st.global.f32 	[%rd5+8], %f872;
$L__BB1_43:
	ld.param.u32 	%r181, [_Z15matrixMulPhase4PfS_S_iii_param_4];
	ld.param.u32 	%r115, [_Z15matrixMulPhase4PfS_S_iii_param_3];
	setp.ge.s32 	%p61, %r22, %r115;
	setp.ge.s32 	%p62, %r15, %r181;
	or.pred  	%p63, %p61, %p62;
	@%p63 bra 	$L__BB1_45;
	st.global.f32 	[%rd5+12], %f871;
$L__BB1_45:
	ld.param.u32 	%r182, [_Z15matrixMulPhase4PfS_S_iii_param_4];
	ld.param.u32 	%r116, [_Z15matrixMulPhase4PfS_S_iii_param_3];
	setp.ge.s32 	%p64, %r22, %r116;
	setp.ge.s32 	%p65, %r16, %r182;
	or.pred  	%p66, %p64, %p65;
	@%p66 bra 	$L__BB1_47;
	st.global.f32 	[%rd5+16], %f870;
$L__BB1_47:
	ld.param.u32 	%r183, [_Z15matrixMulPhase4PfS_S_iii_param_4];
	ld.param.u32 	%r117, [_Z15matrixMulPhase4PfS_S_iii_param_3];
	setp.ge.s32 	%p67, %r22, %r117;
	setp.ge.s32 	%p68, %r17, %r183;
	or.pred  	%p69, %p67, %p68;
	@%p69 bra 	$L__BB1_49;
	st.global.f32 	[%rd5+20], %f869;
$L__BB1_49:
	ld.param.u32 	%r184, [_Z15matrixMulPhase4PfS_S_iii_param_4];
	ld.param.u32 	%r118, [_Z15matrixMulPhase4PfS_S_iii_param_3];
	setp.ge.s32 	%p70, %r22, %r118;
	setp.ge.s32 	%p71, %r18, %r184;
	or.pred  	%p72, %p70, %p71;
	@%p72 bra 	$L__BB1_51;
	st.global.f32 	[%rd5+24], %f868;
$L__BB1_51:
	ld.param.u32 	%r185, [_Z15matrixMulPhase4PfS_S_iii_param_4];
	ld.param.u32 	%r119, [_Z15matrixMulPhase4PfS_S_iii_param_3];
	setp.ge.s32 	%p73, %r22, %r119;
	setp.ge.s32 	%p74, %r19, %r185;
	or.pred  	%p75, %p73, %p74;
	@%p75 bra 	$L__BB1_53;
	st.global.f32 	[%rd5+28], %f867;
$L__BB1_53:
	ld.param.u32 	%r186, [_Z15matrixMulPhase4PfS_S_iii_param_4];
	ld.param.u32 	%r120, [_Z15matrixMulPhase4PfS_S_iii_param_3];
	setp.ge.s32 	%p76, %r87, %r186;
	add.s32 	%r24, %r4, 3;
	setp.ge.s32 	%p77, %r24, %r120;
	add.s32 	%r25, %r23, %r186;
	or.pred  	%p78, %p77, %p76;
	@%p78 bra 	$L__BB1_55;
	add.s32 	%r91, %r87, %r25;
	mul.wide.s32 	%rd45, %r91, 4;
	add.s64 	%rd46, %rd4, %rd45;
	st.global.f32 	[%rd46], %f866;
$L__BB1_55:
	ld.param.u32 	%r187, [_Z15matrixMulPhase4PfS_S_iii_param_4];
	ld.param.u32 	%r121, [_Z15matrixMulPhase4PfS_S_iii_param_3];
	setp.ge.s32 	%p79, %r24, %r121;
	setp.ge.s32 	%p80, %r13, %r187;
	cvt.s64.s32 	%rd47, %r25;
	add.s64 	%rd48, %rd1, %rd47;
	shl.b64 	%rd49, %rd48, 2;
	add.s64 	%rd6, %rd4, %rd49;
	or.pred  	%p81, %p79, %p80;
	@%p81 bra 	$L__BB1_57;
	st.global.f32 	[%rd6+4], %f865;
$L__BB1_57:
	ld.param.u32 	%r188, [_Z15matrixMulPhase4PfS_S_iii_param_4];
	ld.param.u32 	%r122, [_Z15matrixMulPhase4PfS_S_iii_param_3];
	setp.ge.s32 	%p82, %r24, %r122;
	setp.ge.s32 	%p83, %r14, %r188;
	or.pred  	%p84, %p82, %p83;
	@%p84 bra 	$L__BB1_59;
	st.global.f32 	[%rd6+8], %f864;
$L__BB1_59:
	ld.param.u32 	%r189, [_Z15matrixMulPhase4PfS_S_iii_param_4];
	ld.param.u32 	%r123, [_Z15matrixMulPhase4PfS_S_iii_param_3];
	setp.ge.s32 	%p85, %r24, %r123;
	setp.ge.s32 	%p86, %r15, %r189;
	or.pred  	%p87, %p85, %p86;
	@%p87 bra 	$L__BB1_61;
	st.global.f32 	[%rd6+12], %f863;
$L__BB1_61:
	ld.param.u32 	%r190, [_Z15matrixMulPhase4PfS_S_iii_param_4];
	ld.param.u32 	%r124, [_Z15matrixMulPhase4PfS_S_iii_param_3];
	setp.ge.s32 	%p88, %r24, %r124;
	setp.ge.s32 	%p89, %r16, %r190;
	or.pred  	%p90, %p88, %p89;
	@%p90 bra 	$L__BB1_63;
	st.global.f32 	[%rd6+16], %f862;
$L__BB1_63:
	ld.param.u32 	%r191, [_Z15matrixMulPhase4PfS_S_iii_param_4];
	ld.param.u32 	%r125, [_Z15matrixMulPhase4PfS_S_iii_param_3];
	setp.ge.s32 	%p91, %r24, %r125;
	setp.ge.s32 	%p92, %r17, %r191;
	or.pred  	%p93, %p91, %p92;
	@%p93 bra 	$L__BB1_65;
	st.global.f32 	[%rd6+20], %f861;
$L__BB1_65:
	ld.param.u32 	%r192, [_Z15matrixMulPhase4PfS_S_iii_param_4];
	ld.param.u32 	%r126, [_Z15matrixMulPhase4PfS_S_iii_param_3];
	setp.ge.s32 	%p94, %r24, %r126;
	setp.ge.s32 	%p95, %r18, %r192;
	or.pred  	%p96, %p94, %p95;
	@%p96 bra 	$L__BB1_67;
	st.global.f32 	[%rd6+24], %f860;
$L__BB1_67:
	ld.param.u32 	%r193, [_Z15matrixMulPhase4PfS_S_iii_param_4];
	ld.param.u32 	%r127, [_Z15matrixMulPhase4PfS_S_iii_param_3];
	setp.ge.s32 	%p97, %r24, %r127;
	setp.ge.s32 	%p98, %r19, %r193;
	or.pred  	%p99, %p97, %p98;
	@%p99 bra 	$L__BB1_69;
	st.global.f32 	[%rd6+28], %f859;
$L__BB1_69:
	ld.param.u32 	%r194, [_Z15matrixMulPhase4PfS_S_iii_param_4];
	ld.param.u32 	%r128, [_Z15matrixMulPhase4PfS_S_iii_param_3];
	setp.ge.s32 	%p100, %r87, %r194;
	add.s32 	%r26, %r4, 4;
	setp.ge.s32 	%p101, %r26, %r128;
	add.s32 	%r27, %r25, %r194;
	or.pred  	%p102, %p101, %p100;
	@%p102 bra 	$L__BB1_71;
	add.s32 	%r92, %r87, %r27;
	mul.wide.s32 	%rd50, %r92, 4;
	add.s64 	%rd51, %rd4, %rd50;
	st.global.f32 	[%rd51], %f858;
$L__BB1_71:
	ld.param.u32 	%r195, [_Z15matrixMulPhase4PfS_S_iii_param_4];
	ld.param.u32 	%r129, [_Z15matrixMulPhase4PfS_S_iii_param_3];
	setp.ge.s32 	%p103, %r26, %r129;
	setp.ge.s32 	%p104, %r13, %r195;
	cvt.s64.s32 	%rd52, %r27;
	add.s64 	%rd53, %rd1, %rd52;
	shl.b64 	%rd54, %rd53, 2;
	add.s64 	%rd7, %rd4, %rd54;
	or.pred  	%p105, %p103, %p104;
	@%p105 bra 	$L__BB1_73;
	st.global.f32 	[%rd7+4], %f857;
$L__BB1_73:
	ld.param.u32 	%r196, [_Z15matrixMulPhase4PfS_S_iii_param_4];
	ld.param.u32 	%r130, [_Z15matrixMulPhase4PfS_S_iii_param_3];
	setp.ge.s32 	%p106, %r26, %r130;
	setp.ge.s32 	%p107, %r14, %r196;
	or.pred  	%p108, %p106, %p107;
	@%p108 bra 	$L__BB1_75;
	st.global.f32 	[%rd7+8], %f856;
$L__BB1_75:
	ld.param.u32 	%r197, [_Z15matrixMulPhase4PfS_S_iii_param_4];
	ld.param.u32 	%r131, [_Z15matrixMulPhase4PfS_S_iii_param_3];
	setp.ge.s32 	%p109, %r26, %r131;
	setp.ge.s32 	%p110, %r15, %r197;
	or.pred  	%p111, %p109, %p110;
	@%p111 bra 	$L__BB1_77;
	st.global.f32 	[%rd7+12], %f855;
$L__BB1_77:
	ld.param.u32 	%r198, [_Z15matrixMulPhase4PfS_S_iii_param_4];
	ld.param.u32 	%r132, [_Z15matrixMulPhase4PfS_S_iii_param_3];
	setp.ge.s32 	%p112, %r26, %r132;
	setp.ge.s32 	%p113, %r16, %r198;
	or.pred  	%p114, %p112, %p113;
	@%p114 bra 	$L__BB1_79;
	st.global.f32 	[%rd7+16], %f854;
$L__BB1_79:
	ld.param.u32 	%r199, [_Z15matrixMulPhase4PfS_S_iii_param_4];
	ld.param.u32 	%r133, [_Z15matrixMulPhase4PfS_S_iii_param_3];
	setp.ge.s32 	%p115, %r26, %r133;
	setp.ge.s32 	%p116, %r17, %r199;
	or.pred  	%p117, %p115, %p116;
	@%p117 bra 	$L__BB1_81;
	st.global.f32 	[%rd7+20], %f853;
$L__BB1_81:
	ld.param.u32 	%r200, [_Z15matrixMulPhase4PfS_S_iii_param_4];
	ld.param.u32 	%r134, [_Z15matrixMulPhase4PfS_S_iii_param_3];
	setp.ge.s32 	%p118, %r26, %r134;
	setp.ge.s32 	%p119, %r18, %r200;
	or.pred  	%p120, %p118, %p119;
	@%p120 bra 	$L__BB1_83;
	st.global.f32 	[%rd7+24], %f852;
$L__BB1_83:
	ld.param.u32 	%r201, [_Z15matrixMulPhase4PfS_S_iii_param_4];
	ld.param.u32 	%r135, [_Z15matrixMulPhase4PfS_S_iii_param_3];
	setp.ge.s32 	%p121, %r26, %r135;
	setp.ge.s32 	%p122, %r19, %r201;
	or.pred  	%p123, %p121, %p122;
	@%p123 bra 	$L__BB1_85;
	st.global.f32 	[%rd7+28], %f851;
$L__BB1_85:
	ld.param.u32 	%r202, [_Z15matrixMulPhase4PfS_S_iii_param_4];
	ld.param.u32 	%r136, [_Z15matrixMulPhase4PfS_S_iii_param_3];
	setp.ge.s32 	%p124, %r87, %r202;
	add.s32 	%r28, %r4, 5;
	setp.ge.s32 	%p125, %r28, %r136;
	add.s32 	%r29, %r27, %r202;
	or.pred  	%p126, %p125, %p124;
	@%p126 bra 	$L__BB1_87;
	add.s32 	%r93, %r87, %r29;
	mul.wide.s32 	%rd55, %r93, 4;
	add.s64 	%rd56, %rd4, %rd55;
	st.global.f32 	[%rd56], %f850;
$L__BB1_87:
	ld.param.u32 	%r203, [_Z15matrixMulPhase4PfS_S_iii_param_4];
	ld.param.u32 	%r137, [_Z15matrixMulPhase4PfS_S_iii_param_3];
	setp.ge.s32 	%p127, %r28, %r137;
	setp.ge.s32 	%p128, %r13, %r203;
	cvt.s64.s32 	%rd57, %r29;
	add.s64 	%rd58, %rd1, %rd57;
	shl.b64 	%rd59, %rd58, 2;
	add.s64 	%rd8, %rd4, %rd59;
	or.pred  	%p129, %p127, %p128;
	@%p129 bra 	$L__BB1_89;
	st.global.f32 	[%rd8+4], %f849;
$L__BB1_89:
	ld.param.u32 	%r204, [_Z15matrixMulPhase4PfS_S_iii_param_4];
	ld.param.u32 	%r138, [_Z15matrixMulPhase4PfS_S_iii_param_3];
	setp.ge.s32 	%p130, %r28, %r138;
	setp.ge.s32 	%p131, %r14, %r204;
	or.pred  	%p132, %p130, %p131;
	@%p132 bra 	$L__BB1_91;
	st.global.f32 	[%rd8+8], %f848;
$L__BB1_91:
	ld.param.u32 	%r205, [_Z15matrixMulPhase4PfS_S_iii_param_4];
	ld.param.u32 	%r139, [_Z15matrixMulPhase4PfS_S_iii_param_3];
	setp.ge.s32 	%p133, %r28, %r139;
	setp.ge.s32 	%p134, %r15, %r205;
	or.pred  	%p135, %p133, %p134;
	@%p135 bra 	$L__BB1_93;
	st.global.f32 	[%rd8+12], %f847;
$L__BB1_93:
	ld.param.u32 	%r206, [_Z15matrixMulPhase4PfS_S_iii_param_4];
	ld.param.u32 	%r140, [_Z15matrixMulPhase4PfS_S_iii_param_3];
	setp.ge.s32 	%p136, %r28, %r140;
	setp.ge.s32 	%p137, %r16, %r206;
	or.pred  	%p138, %p136, %p137;
	@%p138 bra 	$L__BB1_95;
	st.global.f32 	[%rd8+16], %f846;
$L__BB1_95:
	ld.param.u32 	%r207, [_Z15matrixMulPhase4PfS_S_iii_param_4];
	ld.param.u32 	%r141, [_Z15matrixMulPhase4PfS_S_iii_param_3];
	setp.ge.s32 	%p139, %r28, %r141;
	setp.ge.s32 	%p140, %r17, %r207;
	or.pred  	%p141, %p139, %p140;
	@%p141 bra 	$L__BB1_97;
	st.global.f32 	[%rd8+20], %f845;
$L__BB1_97:
	ld.param.u32 	%r208, [_Z15matrixMulPhase4PfS_S_iii_param_4];
	ld.param.u32 	%r142, [_Z15matrixMulPhase4PfS_S_iii_param_3];
	setp.ge.s32 	%p142, %r28, %r142;
	setp.ge.s32 	%p143, %r18, %r208;
	or.pred  	%p144, %p142, %p143;
	@%p144 bra 	$L__BB1_99;
	st.global.f32 	[%rd8+24], %f844;
$L__BB1_99:
	ld.param.u32 	%r209, [_Z15matrixMulPhase4PfS_S_iii_param_4];
	ld.param.u32 	%r143, [_Z15matrixMulPhase4PfS_S_iii_param_3];
	setp.ge.s32 	%p145, %r28, %r143;
	setp.ge.s32 	%p146, %r19, %r209;
	or.pred  	%p147, %p145, %p146;
	@%p147 bra 	$L__BB1_101;
	st.global.f32 	[%rd8+28], %f843;
$L__BB1_101:
	ld.param.u32 	%r210, [_Z15matrixMulPhase4PfS_S_iii_param_4];
	ld.param.u32 	%r144, [_Z15matrixMulPhase4PfS_S_iii_param_3];
	setp.ge.s32 	%p148, %r87, %r210;
	add.s32 	%r30, %r4, 6;
	setp.ge.s32 	%p149, %r30, %r144;
	add.s32 	%r31, %r29, %r210;
	or.pred  	%p150, %p149, %p148;
	@%p150 bra 	$L__BB1_103;
	add.s32 	%r94, %r87, %r31;
	mul.wide.s32 	%rd60, %r94, 4;
	add.s64 	%rd61, %rd4, %rd60;
	st.global.f32 	[%rd61], %f891;
$L__BB1_103:
	ld.param.u32 	%r211, [_Z15matrixMulPhase4PfS_S_iii_param_4];
	ld.param.u32 	%r145, [_Z15matrixMulPhase4PfS_S_iii_param_3];
	setp.ge.s32 	%p151, %r30, %r145;
	setp.ge.s32 	%p152, %r13, %r211;
	cvt.s64.s32 	%rd62, %r31;
	add.s64 	%rd63, %rd1, %rd62;
	shl.b64 	%rd64, %rd63, 2;
	add.s64 	%rd9, %rd4, %rd64;
	or.pred  	%p153, %p151, %p152;
	@%p153 bra 	$L__BB1_105;
	st.global.f32 	[%rd9+4], %f892;
$L__BB1_105:
	ld.param.u32 	%r212, [_Z15matrixMulPhase4PfS_S_iii_param_4];
	ld.param.u32 	%r146, [_Z15matrixMulPhase4PfS_S_iii_param_3];
	setp.ge.s32 	%p154, %r30, %r146;
	setp.ge.s32 	%p155, %r14, %r212;
	or.pred  	%p156, %p154, %p155;
	@%p156 bra 	$L__BB1_107;
	st.global.f32 	[%rd9+8], %f893;
$L__BB1_107:
	ld.param.u32 	%r213, [_Z15matrixMulPhase4PfS_S_iii_param_4];
	ld.param.u32 	%r147, [_Z15matrixMulPhase4PfS_S_iii_param_3];
	setp.ge.s32 	%p157, %r30, %r147;
	setp.ge.s32 	%p158, %r15, %r213;
	or.pred  	%p159, %p157, %p158;
	@%p159 bra 	$L__BB1_109;
	st.global.f32 	[%rd9+12], %f894;
$L__BB1_109:
	ld.param.u32 	%r214, [_Z15matrixMulPhase4PfS_S_iii_param_4];
	ld.param.u32 	%r148, [_Z15matrixMulPhase4PfS_S_iii_param_3];
	setp.ge.s32 	%p160, %r30, %r148;
	setp.ge.s32 	%p161, %r16, %r214;
	or.pred  	%p162, %p160, %p161;
	@%p162 bra 	$L__BB1_111;
	st.global.f32 	[%rd9+16], %f895;
$L__BB1_111:
	ld.param.u32 	%r215, [_Z15matrixMulPhase4PfS_S_iii_param_4];
	ld.param.u32 	%r149, [_Z15matrixMulPhase4PfS_S_iii_param_3];
	setp.ge.s32 	%p163, %r30, %r149;
	setp.ge.s32 	%p164, %r17, %r215;
	or.pred  	%p165, %p163, %p164;
	@%p165 bra 	$L__BB1_113;
	st.global.f32 	[%rd9+20], %f896;
$L__BB1_113:
	ld.param.u32 	%r216, [_Z15matrixMulPhase4PfS_S_iii_param_4];
	ld.param.u32 	%r150, [_Z15matrixMulPhase4PfS_S_iii_param_3];
	setp.ge.s32 	%p166, %r30, %r150;
	setp.ge.s32 	%p167, %r18, %r216;
	or.pred  	%p168, %p166, %p167;
	@%p168 bra 	$L__BB1_115;
	st.global.f32 	[%rd9+24], %f897;
$L__BB1_115:
	ld.param.u32 	%r217, [_Z15matrixMulPhase4PfS_S_iii_param_4];
	ld.param.u32 	%r151, [_Z15matrixMulPhase4PfS_S_iii_param_3];
	setp.ge.s32 	%p169, %r30, %r151;
	setp.ge.s32 	%p170, %r19, %r217;
	or.pred  	%p171, %p169, %p170;
	@%p171 bra 	$L__BB1_117;
	st.global.f32 	[%rd9+28], %f898;
$L__BB1_117:
	ld.param.u32 	%r218, [_Z15matrixMulPhase4PfS_S_iii_param_4];
	ld.param.u32 	%r152, [_Z15matrixMulPhase4PfS_S_iii_param_3];
	setp.ge.s32 	%p172, %r87, %r218;
	add.s32 	%r32, %r4, 7;
	setp.ge.s32 	%p173, %r32, %r152;
	add.s32 	%r33, %r31, %r218;
	or.pred  	%p174, %p173, %p172;
	@%p174 bra 	$L__BB1_119;
	add.s32 	%r95, %r87, %r33;
	mul.wide.s32 	%rd65, %r95, 4;
	add.s64 	%rd66, %rd4, %rd65;
	st.global.f32 	[%rd66], %f899;
$L__BB1_119:
	ld.param.u32 	%r219, [_Z15matrixMulPhase4PfS_S_iii_param_4];
	ld.param.u32 	%r153, [_Z15matrixMulPhase4PfS_S_iii_param_3];
	setp.ge.s32 	%p175, %r32, %r153;
	setp.ge.s32 	%p176, %r13, %r219;
	cvt.s64.s32 	%rd67, %r33;
	add.s64 	%rd68, %rd1, %rd67;
	shl.b64 	%rd69, %rd68, 2;
	add.s64 	%rd10, %rd4, %rd69;
	or.pred  	%p177, %p175, %p176;
	@%p177 bra 	$L__BB1_121;
	st.global.f32 	[%rd10+4], %f900;
$L__BB1_121:
	ld.param.u32 	%r220, [_Z15matrixMulPhase4PfS_S_iii_param_4];
	ld.param.u32 	%r154, [_Z15matrixMulPhase4PfS_S_iii_param_3];
	setp.ge.s32 	%p178, %r32, %r154;
	setp.ge.s32 	%p179, %r14, %r220;
	or.pred  	%p180, %p178, %p179;
	@%p180 bra 	$L__BB1_123;
	st.global.f32 	[%rd10+8], %f901;
$L__BB1_123:
	ld.param.u32 	%r221, [_Z15matrixMulPhase4PfS_S_iii_param_4];
	ld.param.u32 	%r155, [_Z15matrixMulPhase4PfS_S_iii_param_3];
	setp.ge.s32 	%p181, %r32, %r155;
	setp.ge.s32 	%p182, %r15, %r221;
	or.pred  	%p183, %p181, %p182;
	@%p183 bra 	$L__BB1_125;
	st.global.f32 	[%rd10+12], %f902;
$L__BB1_125:
	ld.param.u32 	%r222, [_Z15matrixMulPhase4PfS_S_iii_param_4];
	ld.param.u32 	%r156, [_Z15matrixMulPhase4PfS_S_iii_param_3];
	setp.ge.s32 	%p184, %r32, %r156;
	setp.ge.s32 	%p185, %r16, %r222;
	or.pred  	%p186, %p184, %p185;
	@%p186 bra 	$L__BB1_127;
	st.global.f32 	[%rd10+16], %f903;
$L__BB1_127:
	ld.param.u32 	%r223, [_Z15matrixMulPhase4PfS_S_iii_param_4];
	ld.param.u32 	%r157, [_Z15matrixMulPhase4PfS_S_iii_param_3];
	setp.ge.s32 	%p187, %r32, %r157;
	setp.ge.s32 	%p188, %r17, %r223;
	or.pred  	%p189, %p187, %p188;
	@%p189 bra 	$L__BB1_129;
	st.global.f32 	[%rd10+20], %f904;
$L__BB1_129:
	ld.param.u32 	%r224, [_Z15matrixMulPhase4PfS_S_iii_param_4];
	ld.param.u32 	%r158, [_Z15matrixMulPhase4PfS_S_iii_param_3];
	setp.ge.s32 	%p190, %r32, %r158;
	setp.ge.s32 	%p191, %r18, %r224;
	or.pred  	%p192, %p190, %p191;
	@%p192 bra 	$L__BB1_131;
	st.global.f32 	[%rd10+24], %f905;
$L__BB1_131:
	ld.param.u32 	%r225, [_Z15matrixMulPhase4PfS_S_iii_param_4];
	ld.param.u32 	%r159, [_Z15matrixMulPhase4PfS_S_iii_param_3];
	setp.ge.s32 	%p193, %r32, %r159;
	setp.ge.s32 	%p194, %r19, %r225;
	or.pred  	%p195, %p193, %p194;
	@%p195 bra 	$L__BB1_133;
	st.global.f32 	[%rd10+28], %f906;
$L__BB1_133:
	ret;

}
	// .globl	_Z21matrixMulPhase6_AsyncPfS_S_iii
.visible .entry _Z21matrixMulPhase6_AsyncPfS_S_iii(
	.param .u64 .ptr .align 1 _Z21matrixMulPhase6_AsyncPfS_S_iii_param_0,
	.param .u64 .ptr .align 1 _Z21matrixMulPhase6_AsyncPfS_S_iii_param_1,
	.param .u64 .ptr .align 1 _Z21matrixMulPhase6_AsyncPfS_S_iii_param_2,
	.param .u32 _Z21matrixMulPhase6_AsyncPfS_S_iii_param_3,
	.param .u32 _Z21matrixMulPhase6_AsyncPfS_S_iii_param_4,
	.param .u32 _Z21matrixMulPhase6_AsyncPfS_S_iii_param_5
)
{
	.reg .pred 	%p<196>;
	.reg .b32 	%r<253>;
	.reg .b32 	%f<899>;
	.reg .b64 	%rd<84>;
	// demoted variable
	.shared .align 4 .b8 _ZZ21matrixMulPhase6_AsyncPfS_S_iiiE2As[8192];
	// demoted variable
	.shared .align 4 .b8 _ZZ21matrixMulPhase6_AsyncPfS_S_iiiE2Bs[8192];
	ld.param.u64 	%rd15, [_Z21matrixMulPhase6_AsyncPfS_S_iii_param_0];
	ld.param.u64 	%rd16, [_Z21matrixMulPhase6_AsyncPfS_S_iii_param_1];
	ld.param.u32 	%r37, [_Z21matrixMulPhase6_AsyncPfS_S_iii_param_4];
	ld.param.u32 	%r38, [_Z21matrixMulPhase6_AsyncPfS_S_iii_param_5];
	mov.u32 	%r41, %ctaid.y;
	mov.u32 	%r42, %ctaid.x;
	mov.u32 	%r43, %tid.y;
	mov.u32 	%r44, %tid.x;
	mov.u32 	%r45, %ntid.x;
	mad.lo.s32 	%r46, %r43, %r45, %r44;
	mul.lo.s32 	%r47, %r41, %r38;
	shl.b32 	%r48, %r47, 7;
	cvt.s64.s32 	%rd20, %r48;
	shl.b32 	%r49, %r42, 7;
	mul.wide.u32 	%rd21, %r49, 4;
	add.s64 	%rd22, %rd16, %rd21;
	shr.u32 	%r50, %r46, 1;
	shl.b32 	%r51, %r46, 2;
	and.b32  	%r52, %r51, 4;
	shl.b32 	%r53, %r50, 5;
	mov.u32 	%r54, _ZZ21matrixMulPhase6_AsyncPfS_S_iiiE2As;
	add.s32 	%r55, %r54, %r53;
	shl.b32 	%r56, %r46, 4;
	and.b32  	%r57, %r56, 16;
	add.s32 	%r39, %r55, %r57;
	mad.lo.s32 	%r58, %r38, %r50, %r52;
	cvt.s64.s32 	%rd23, %r58;
	add.s64 	%rd1, %rd20, %rd23;
	shl.b64 	%rd24, %rd1, 2;
	add.s64 	%rd18, %rd15, %rd24;
	// begin inline asm
	cp.async.cg.shared.global [%r39], [%rd18], 16, 16;
	// end inline asm
	shr.u32 	%r1, %r46, 5;
	and.b32  	%r2, %r51, 124;
	shl.b32 	%r59, %r1, 9;
	mov.u32 	%r60, _ZZ21matrixMulPhase6_AsyncPfS_S_iiiE2Bs;
	add.s32 	%r61, %r60, %r59;
	and.b32  	%r62, %r56, 496;
	add.s32 	%r40, %r61, %r62;
	mad.lo.s32 	%r63, %r37, %r1, %r2;
	mul.wide.s32 	%rd25, %r63, 4;
	add.s64 	%rd19, %rd22, %rd25;
	// begin inline asm
	cp.async.cg.shared.global [%r40], [%rd19], 16, 16;
	// end inline asm
	// begin inline asm
	cp.async.commit_group;
	// end inline asm
	// begin inline asm
	cp.async.wait_group 0;
	// end inline asm
	bar.sync 	0;
	setp.lt.s32 	%p1, %r38, 1;
	mov.f32 	%f835, 0f00000000;
	mov.f32 	%f836, %f835;
	mov.f32 	%f837, %f835;
	mov.f32 	%f838, %f835;
	mov.f32 	%f839, %f835;
	mov.f32 	%f840, %f835;
	mov.f32 	%f841, %f835;
	mov.f32 	%f842, %f835;
	mov.f32 	%f843, %f835;
	mov.f32 	%f844, %f835;
	mov.f32 	%f845, %f835;
	mov.f32 	%f846, %f835;
	mov.f32 	%f847, %f835;
	mov.f32 	%f848, %f835;
	mov.f32 	%f849, %f835;
	mov.f32 	%f850, %f835;
	mov.f32 	%f851, %f835;
	mov.f32 	%f852, %f835;
	mov.f32 	%f853, %f835;
	mov.f32 	%f854, %f835;
	mov.f32 	%f855, %f835;
	mov.f32 	%f856, %f835;
	mov.f32 	%f857, %f835;
	mov.f32 	%f858, %f835;
	mov.f32 	%f859, %f835;
	mov.f32 	%f860, %f835;
	mov.f32 	%f861, %f835;
	mov.f32 	%f862, %f835;
	mov.f32 	%f863, %f835;
	mov.f32 	%f864, %f835;
	mov.f32 	%f865, %f835;
	mov.f32 	%f866, %f835;
	mov.f32 	%f867, %f835;
	mov.f32 	%f868, %f835;
	mov.f32 	%f869, %f835;
	mov.f32 	%f870, %f835;
	mov.f32 	%f871, %f835;
	mov.f32 	%f872, %f835;
	mov.f32 	%f873, %f835;
	mov.f32 	%f874, %f835;
	mov.f32 	%f875, %f835;
	mov.f32 	%f876, %f835;
	mov.f32 	%f877, %f835;
	mov.f32 	%f878, %f835;
	mov.f32 	%f879, %f835;
	mov.f32 	%f880, %f835;
	mov.f32 	%f881, %f835;
	mov.f32 	%f882, %f835;
	mov.f32 	%f883, %f835;
	mov.f32 	%f884, %f835;
	mov.f32 	%f885, %f835;
	mov.f32 	%f886, %f835;
	mov.f32 	%f887, %f835;
	mov.f32 	%f888, %f835;
	mov.f32 	%f889, %f835;
	mov.f32 	%f890, %f835;
	mov.f32 	%f891, %f835;
	mov.f32 	%f892, %f835;
	mov.f32 	%f893, %f835;
	mov.f32 	%f894, %f835;
	mov.f32 	%f895, %f835;
	mov.f32 	%f896, %f835;
	mov.f32 	%f897, %f835;
	mov.f32 	%f898, %f835;
	@%p1 bra 	$L__BB2_5;
	ld.param.u32 	%r181, [_Z21matrixMulPhase6_AsyncPfS_S_iii_param_4];
	add.s64 	%rd27, %rd24, %rd15;
	add.s64 	%rd83, %rd27, 32;
	add.s32 	%r66, %r1, 8;
	mad.lo.s32 	%r249, %r181, %r66, %r2;
	mov.b32 	%r252, 1;
	mov.b32 	%r250, 0;
	mov.f32 	%f835, 0f00000000;
	mov.u32 	%r251, %r250;
$L__BB2_2:
	ld.param.u32 	%r247, [_Z21matrixMulPhase6_AsyncPfS_S_iii_param_5];
	add.s32 	%r250, %r250, 8;
	setp.ge.s32 	%p2, %r250, %r247;
	@%p2 bra 	$L__BB2_4;
	ld.param.u64 	%rd77, [_Z21matrixMulPhase6_AsyncPfS_S_iii_param_1];
	mov.u32 	%r69, %tid.y;
	mov.u32 	%r70, %ntid.x;
	mov.u32 	%r71, %tid.x;
	mad.lo.s32 	%r72, %r69, %r70, %r71;
	shl.b32 	%r73, %r72, 4;
	and.b32  	%r74, %r73, -32;
	mov.u32 	%r75, _ZZ21matrixMulPhase6_AsyncPfS_S_iiiE2As;
	add.s32 	%r76, %r75, %r74;
	and.b32  	%r77, %r73, 16;
	add.s32 	%r78, %r76, %r77;
	shl.b32 	%r79, %r252, 12;
	add.s32 	%r67, %r78, %r79;
	// begin inline asm
	cp.async.cg.shared.global [%r67], [%rd83], 16, 16;
	// end inline asm
	and.b32  	%r80, %r73, -512;
	mov.u32 	%r81, _ZZ21matrixMulPhase6_AsyncPfS_S_iiiE2Bs;
	add.s32 	%r82, %r81, %r80;
	and.b32  	%r83, %r73, 496;
	add.s32 	%r84, %r82, %r83;
	add.s32 	%r68, %r84, %r79;
	mov.u32 	%r85, %ctaid.x;
	shl.b32 	%r86, %r85, 7;
	mul.wide.u32 	%rd30, %r86, 4;
	add.s64 	%rd31, %rd77, %rd30;
	mul.wide.s32 	%rd32, %r249, 4;
	add.s64 	%rd29, %rd31, %rd32;
	// begin inline asm
	cp.async.cg.shared.global [%r68], [%rd29], 16, 16;
	// end inline asm
$L__BB2_4:
	ld.param.u32 	%r248, [_Z21matrixMulPhase6_AsyncPfS_S_iii_param_5];
	ld.param.u32 	%r182, [_Z21matrixMulPhase6_AsyncPfS_S_iii_param_4];
	setp.lt.s32 	%p3, %r250, %r248;
	// begin inline asm
	cp.async.commit_group;
	// end inline asm
	shl.b32 	%r87, %r251, 12;
	mov.u32 	%r88, _ZZ21matrixMulPhase6_AsyncPfS_S_iiiE2As;
	add.s32 	%r89, %r88, %r87;
	mov.u32 	%r90, _ZZ21matrixMulPhase6_AsyncPfS_S_iiiE2Bs;
	add.s32 	%r91, %r90, %r87;
	mov.u32 	%r92, %tid.y;
	shl.b32 	%r93, %r92, 8;
	add.s32 	%r94, %r89, %r93;
	ld.shared.f32 	%f195, [%r94];
	ld.shared.f32 	%f196, [%r94+32];
	ld.shared.f32 	%f197, [%r94+64];
	ld.shared.f32 	%f198, [%r94+96];
	ld.shared.f32 	%f199, [%r94+128];
	ld.shared.f32 	%f200, [%r94+160];
	ld.shared.f32 	%f201, [%r94+192];
	ld.shared.f32 	%f202, [%r94+224];
	mov.u32 	%r95, %tid.x;
	shl.b32 	%r96, %r95, 5;
	add.s32 	%r97, %r91, %r96;
	ld.shared.f32 	%f203, [%r97];
	ld.shared.f32 	%f204, [%r97+4];
	ld.shared.f32 	%f205, [%r97+8];
	ld.shared.f32 	%f206, [%r97+12];
	ld.shared.f32 	%f207, [%r97+16];
	ld.shared.f32 	%f208, [%r97+20];
	ld.shared.f32 	%f209, [%r97+24];
	ld.shared.f32 	%f210, [%r97+28];
	fma.rn.f32 	%f211, %f195, %f203, %f882;
	fma.rn.f32 	%f212, %f195, %f204, %f881;
	fma.rn.f32 	%f213, %f195, %f205, %f880;
	fma.rn.f32 	%f214, %f195, %f206, %f879;
	fma.rn.f32 	%f215, %f195, %f207, %f878;
	fma.rn.f32 	%f216, %f195, %f208, %f877;
	fma.rn.f32 	%f217, %f195, %f209, %f876;
	fma.rn.f32 	%f218, %f195, %f210, %f875;
	fma.rn.f32 	%f219, %f196, %f203, %f874;
	fma.rn.f32 	%f220, %f196, %f204, %f873;
	fma.rn.f32 	%f221, %f196, %f205, %f872;
	fma.rn.f32 	%f222, %f196, %f206, %f871;
	fma.rn.f32 	%f223, %f196, %f207, %f870;
	fma.rn.f32 	%f224, %f196, %f208, %f869;
	fma.rn.f32 	%f225, %f196, %f209, %f868;
	fma.rn.f32 	%f226, %f196, %f210, %f867;
	fma.rn.f32 	%f227, %f197, %f203, %f866;
	fma.rn.f32 	%f228, %f197, %f204, %f865;
	fma.rn.f32 	%f229, %f197, %f205, %f864;
	fma.rn.f32 	%f230, %f197, %f206, %f863;
	fma.rn.f32 	%f231, %f197, %f207, %f862;
	fma.rn.f32 	%f232, %f197, %f208, %f861;
	fma.rn.f32 	%f233, %f197, %f209, %f860;
	fma.rn.f32 	%f234, %f197, %f210, %f859;
	fma.rn.f32 	%f235, %f198, %f203, %f858;
	fma.rn.f32 	%f236, %f198, %f204, %f857;
	fma.rn.f32 	%f237, %f198, %f205, %f856;
	fma.rn.f32 	%f238, %f198, %f206, %f855;
	fma.rn.f32 	%f239, %f198, %f207, %f854;
	fma.rn.f32 	%f240, %f198, %f208, %f853;
	fma.rn.f32 	%f241, %f198, %f209, %f852;
	fma.rn.f32 	%f242, %f198, %f210, %f851;
	fma.rn.f32 	%f243, %f199, %f203, %f850;
	fma.rn.f32 	%f244, %f199, %f204, %f849;
	fma.rn.f32 	%f245, %f199, %f205, %f848;
	fma.rn.f32 	%f246, %f199, %f206, %f847;
	fma.rn.f32 	%f247, %f199, %f207, %f846;
	fma.rn.f32 	%f248, %f199, %f208, %f845;
	fma.rn.f32 	%f249, %f199, %f209, %f844;
	fma.rn.f32 	%f250, %f199, %f210, %f843;
	fma.rn.f32 	%f251, %f200, %f203, %f842;
	fma.rn.f32 	%f252, %f200, %f204, %f841;
	fma.rn.f32 	%f253, %f200, %f205, %f840;
	fma.rn.f32 	%f254, %f200, %f206, %f839;
	fma.rn.f32 	%f255, %f200, %f207, %f838;
	fma.rn.f32 	%f256, %f200, %f208, %f837;
	fma.rn.f32 	%f257, %f200, %f209, %f836;
	fma.rn.f32 	%f258, %f200, %f210, %f835;
	fma.rn.f32 	%f259, %f201, %f203, %f883;
	fma.rn.f32 	%f260, %f201, %f204, %f884;
	fma.rn.f32 	%f261, %f201, %f205, %f885;
	fma.rn.f32 	%f262, %f201, %f206, %f886;
	fma.rn.f32 	%f263, %f201, %f207, %f887;
	fma.rn.f32 	%f264, %f201, %f208, %f888;
	fma.rn.f32 	%f265, %f201, %f209, %f889;
	fma.rn.f32 	%f266, %f201, %f210, %f890;
	fma.rn.f32 	%f267, %f202, %f203, %f891;
	fma.rn.f32 	%f268, %f202, %f204, %f892;
	fma.rn.f32 	%f269, %f202, %f205, %f893;
	fma.rn.f32 	%f270, %f202, %f206, %f894;
	fma.rn.f32 	%f271, %f202, %f207, %f895;
	fma.rn.f32 	%f272, %f202, %f208, %f896;
	fma.rn.f32 	%f273, %f202, %f209, %f897;
	fma.rn.f32 	%f274, %f202, %f210, %f898;
	ld.shared.f32 	%f275, [%r94+4];
	ld.shared.f32 	%f276, [%r94+36];
	ld.shared.f32 	%f277, [%r94+68];
	ld.shared.f32 	%f278, [%r94+100];
	ld.shared.f32 	%f279, [%r94+132];
	ld.shared.f32 	%f280, [%r94+164];
	ld.shared.f32 	%f281, [%r94+196];
	ld.shared.f32 	%f282, [%r94+228];
	ld.shared.f32 	%f283, [%r97+512];
	ld.shared.f32 	%f284, [%r97+516];
	ld.shared.f32 	%f285, [%r97+520];
	ld.shared.f32 	%f286, [%r97+524];
	ld.shared.f32 	%f287, [%r97+528];
	ld.shared.f32 	%f288, [%r97+532];
	ld.shared.f32 	%f289, [%r97+536];
	ld.shared.f32 	%f290, [%r97+540];
	fma.rn.f32 	%f291, %f275, %f283, %f211;
	fma.rn.f32 	%f292, %f275, %f284, %f212;
	fma.rn.f32 	%f293, %f275, %f285, %f213;
	fma.rn.f32 	%f294, %f275, %f286, %f214;
	fma.rn.f32 	%f295, %f275, %f287, %f215;
	fma.rn.f32 	%f296, %f275, %f288, %f216;
	fma.rn.f32 	%f297, %f275, %f289, %f217;
	fma.rn.f32 	%f298, %f275, %f290, %f218;
	fma.rn.f32 	%f299, %f276, %f283, %f219;
	fma.rn.f32 	%f300, %f276, %f284, %f220;
	fma.rn.f32 	%f301, %f276, %f285, %f221;
	fma.rn.f32 	%f302, %f276, %f286, %f222;
	fma.rn.f32 	%f303, %f276, %f287, %f223;
	fma.rn.f32 	%f304, %f276, %f288, %f224;
	fma.rn.f32 	%f305, %f276, %f289, %f225;
	fma.rn.f32 	%f306, %f276, %f290, %f226;
	fma.rn.f32 	%f307, %f277, %f283, %f227;
	fma.rn.f32 	%f308, %f277, %f284, %f228;
	fma.rn.f32 	%f309, %f277, %f285, %f229;
	fma.rn.f32 	%f310, %f277, %f286, %f230;
	fma.rn.f32 	%f311, %f277, %f287, %f231;
	fma.rn.f32 	%f312, %f277, %f288, %f232;
	fma.rn.f32 	%f313, %f277, %f289, %f233;
	fma.rn.f32 	%f314, %f277, %f290, %f234;
	fma.rn.f32 	%f315, %f278, %f283, %f235;
	fma.rn.f32 	%f316, %f278, %f284, %f236;
	fma.rn.f32 	%f317, %f278, %f285, %f237;
	fma.rn.f32 	%f318, %f278, %f286, %f238;
	fma.rn.f32 	%f319, %f278, %f287, %f239;
	fma.rn.f32 	%f320, %f278, %f288, %f240;
	fma.rn.f32 	%f321, %f278, %f289, %f241;
	fma.rn.f32 	%f322, %f278, %f290, %f242;
	fma.rn.f32 	%f323, %f279, %f283, %f243;
	fma.rn.f32 	%f324, %f279, %f284, %f244;
	fma.rn.f32 	%f325, %f279, %f285, %f245;
	fma.rn.f32 	%f326, %f279, %f286, %f246;
	fma.rn.f32 	%f327, %f279, %f287, %f247;
	fma.rn.f32 	%f328, %f279, %f288, %f248;
	fma.rn.f32 	%f329, %f279, %f289, %f249;
	fma.rn.f32 	%f330, %f279, %f290, %f250;
	fma.rn.f32 	%f331, %f280, %f283, %f251;
	fma.rn.f32 	%f332, %f280, %f284, %f252;
	fma.rn.f32 	%f333, %f280, %f285, %f253;
	fma.rn.f32 	%f334, %f280, %f286, %f254;
	fma.rn.f32 	%f335, %f280, %f287, %f255;
	fma.rn.f32 	%f336, %f280, %f288, %f256;
	fma.rn.f32 	%f337, %f280, %f289, %f257;
	fma.rn.f32 	%f338, %f280, %f290, %f258;
	fma.rn.f32 	%f339, %f281, %f283, %f259;
	fma.rn.f32 	%f340, %f281, %f284, %f260;
	fma.rn.f32 	%f341, %f281, %f285, %f261;
	fma.rn.f32 	%f342, %f281, %f286, %f262;
	fma.rn.f32 	%f343, %f281, %f287, %f263;
	fma.rn.f32 	%f344, %f281, %f288, %f264;
	fma.rn.f32 	%f345, %f281, %f289, %f265;
	fma.rn.f32 	%f346, %f281, %f290, %f266;
	fma.rn.f32 	%f347, %f282, %f283, %f267;
	fma.rn.f32 	%f348, %f282, %f284, %f268;
	fma.rn.f32 	%f349, %f282, %f285, %f269;
	fma.rn.f32 	%f350, %f282, %f286, %f270;
	fma.rn.f32 	%f351, %f282, %f287, %f271;
	fma.rn.f32 	%f352, %f282, %f288, %f272;
	fma.rn.f32 	%f353, %f282, %f289, %f273;
	fma.rn.f32 	%f354, %f282, %f290, %f274;
	ld.shared.f32 	%f355, [%r94+8];
	ld.shared.f32 	%f356, [%r94+40];
	ld.shared.f32 	%f357, [%r94+72];
	ld.shared.f32 	%f358, [%r94+104];
	ld.shared.f32 	%f359, [%r94+136];
	ld.shared.f32 	%f360, [%r94+168];
	ld.shared.f32 	%f361, [%r94+200];
	ld.shared.f32 	%f362, [%r94+232];
	ld.shared.f32 	%f363, [%r97+1024];
	ld.shared.f32 	%f364, [%r97+1028];
	ld.shared.f32 	%f365, [%r97+1032];
	ld.shared.f32 	%f366, [%r97+1036];
	ld.shared.f32 	%f367, [%r97+1040];
	ld.shared.f32 	%f368, [%r97+1044];
	ld.shared.f32 	%f369, [%r97+1048];
	ld.shared.f32 	%f370, [%r97+1052];
	fma.rn.f32 	%f371, %f355, %f363, %f291;
	fma.rn.f32 	%f372, %f355, %f364, %f292;
	fma.rn.f32 	%f373, %f355, %f365, %f293;
	fma.rn.f32 	%f374, %f355, %f366, %f294;
	fma.rn.f32 	%f375, %f355, %f367, %f295;
	fma.rn.f32 	%f376, %f355, %f368, %f296;
	fma.rn.f32 	%f377, %f355, %f369, %f297;
	fma.rn.f32 	%f378, %f355, %f370, %f298;
	fma.rn.f32 	%f379, %f356, %f363, %f299;
	fma.rn.f32 	%f380, %f356, %f364, %f300;
	fma.rn.f32 	%f381, %f356, %f365, %f301;
	fma.rn.f32 	%f382, %f356, %f366, %f302;
	fma.rn.f32 	%f383, %f356, %f367, %f303;
	fma.rn.f32 	%f384, %f356, %f368, %f304;
	fma.rn.f32 	%f385, %f356, %f369, %f305;
	fma.rn.f32 	%f386, %f356, %f370, %f306;
	fma.rn.f32 	%f387, %f357, %f363, %f307;
	fma.rn.f32 	%f388, %f357, %f364, %f308;
	fma.rn.f32 	%f389, %f357, %f365, %f309;
	fma.rn.f32 	%f390, %f357, %f366, %f310;
	fma.rn.f32 	%f391, %f357, %f367, %f311;
	fma.rn.f32 	%f392, %f357, %f368, %f312;
	fma.rn.f32 	%f393, %f357, %f369, %f313;
	fma.rn.f32 	%f394, %f357, %f370, %f314;
	fma.rn.f32 	%f395, %f358, %f363, %f315;
	fma.rn.f32 	%f396, %f358, %f364, %f316;
	fma.rn.f32 	%f397, %f358, %f365, %f317;
	fma.rn.f32 	%f398, %f358, %f366, %f318;
	fma.rn.f32 	%f399, %f358, %f367, %f319;
	fma.rn.f32 	%f400, %f358, %f368, %f320;
	fma.rn.f32 	%f401, %f358, %f369, %f321;
	fma.rn.f32 	%f402, %f358, %f370, %f322;
	fma.rn.f32 	%f403, %f359, %f363, %f323;
	fma.rn.f32 	%f404, %f359, %f364, %f324;
	fma.rn.f32 	%f405, %f359, %f365, %f325;
	fma.rn.f32 	%f406, %f359, %f366, %f326;
	fma.rn.f32 	%f407, %f359, %f367, %f327;
	fma.rn.f32 	%f408, %f359, %f368, %f328;
	fma.rn.f32 	%f409, %f359, %f369, %f329;
	fma.rn.f32 	%f410, %f359, %f370, %f330;
	fma.rn.f32 	%f411, %f360, %f363, %f331;
	fma.rn.f32 	%f412, %f360, %f364, %f332;
	fma.rn.f32 	%f413, %f360, %f365, %f333;
	fma.rn.f32 	%f414, %f360, %f366, %f334;
	fma.rn.f32 	%f415, %f360, %f367, %f335;
	fma.rn.f32 	%f416, %f360, %f368, %f336;
	fma.rn.f32 	%f417, %f360, %f369, %f337;
	fma.rn.f32 	%f418, %f360, %f370, %f338;
	fma.rn.f32 	%f419, %f361, %f363, %f339;
	fma.rn.f32 	%f420, %f361, %f364, %f340;
	fma.rn.f32 	%f421, %f361, %f365, %f341;
	fma.rn.f32 	%f422, %f361, %f366, %f342;
	fma.rn.f32 	%f423, %f361, %f367, %f343;
	fma.rn.f32 	%f424, %f361, %f368, %f344;
	fma.rn.f32 	%f425, %f361, %f369, %f345;
	fma.rn.f32 	%f426, %f361, %f370, %f346;
	fma.rn.f32 	%f427, %f362, %f363, %f347;
	fma.rn.f32 	%f428, %f362, %f364, %f348;
	fma.rn.f32 	%f429, %f362, %f365, %f349;
	fma.rn.f32 	%f430, %f362, %f366, %f350;
	fma.rn.f32 	%f431, %f362, %f367, %f351;
	fma.rn.f32 	%f432, %f362, %f368, %f352;
	fma.rn.f32 	%f433, %f362, %f369, %f353;
	fma.rn.f32 	%f434, %f362, %f370, %f354;
	ld.shared.f32 	%f435, [%r94+12];
	ld.shared.f32 	%f436, [%r94+44];
	ld.shared.f32 	%f437, [%r94+76];
	ld.shared.f32 	%f438, [%r94+108];
	ld.shared.f32 	%f439, [%r94+140];
	ld.shared.f32 	%f440, [%r94+172];
	ld.shared.f32 	%f441, [%r94+204];
	ld.shared.f32 	%f442, [%r94+236];
	ld.shared.f32 	%f443, [%r97+1536];
	ld.shared.f32 	%f444, [%r97+1540];
	ld.shared.f32 	%f445, [%r97+1544];
	ld.shared.f32 	%f446, [%r97+1548];
	ld.shared.f32 	%f447, [%r97+1552];
	ld.shared.f32 	%f448, [%r97+1556];
	ld.shared.f32 	%f449, [%r97+1560];
	ld.shared.f32 	%f450, [%r97+1564];
	fma.rn.f32 	%f451, %f435, %f443, %f371;
	fma.rn.f32 	%f452, %f435, %f444, %f372;
	fma.rn.f32 	%f453, %f435, %f445, %f373;
	fma.rn.f32 	%f454, %f435, %f446, %f374;
	fma.rn.f32 	%f455, %f435, %f447, %f375;
	fma.rn.f32 	%f456, %f435, %f448, %f376;
	fma.rn.f32 	%f457, %f435, %f449, %f377;
	fma.rn.f32 	%f458, %f435, %f450, %f378;
	fma.rn.f32 	%f459, %f436, %f443, %f379;
	fma.rn.f32 	%f460, %f436, %f444, %f380;
	fma.rn.f32 	%f461, %f436, %f445, %f381;
	fma.rn.f32 	%f462, %f436, %f446, %f382;
	fma.rn.f32 	%f463, %f436, %f447, %f383;
	fma.rn.f32 	%f464, %f436, %f448, %f384;
	fma.rn.f32 	%f465, %f436, %f449, %f385;
	fma.rn.f32 	%f466, %f436, %f450, %f386;
	fma.rn.f32 	%f467, %f437, %f443, %f387;
	fma.rn.f32 	%f468, %f437, %f444, %f388;
	fma.rn.f32 	%f469, %f437, %f445, %f389;
	fma.rn.f32 	%f470, %f437, %f446, %f390;
	fma.rn.f32 	%f471, %f437, %f447, %f391;
	fma.rn.f32 	%f472, %f437, %f448, %f392;
	fma.rn.f32 	%f473, %f437, %f449, %f393;
	fma.rn.f32 	%f474, %f437, %f450, %f394;
	fma.rn.f32 	%f475, %f438, %f443, %f395;
	fma.rn.f32 	%f476, %f438, %f444, %f396;
	fma.rn.f32 	%f477, %f438, %f445, %f397;
	fma.rn.f32 	%f478, %f438, %f446, %f398;
	fma.rn.f32 	%f479, %f438, %f447, %f399;
	fma.rn.f32 	%f480, %f438, %f448, %f400;
	fma.rn.f32 	%f481, %f438, %f449, %f401;
	fma.rn.f32 	%f482, %f438, %f450, %f402;
	fma.rn.f32 	%f483, %f439, %f443, %f403;
	fma.rn.f32 	%f484, %f439, %f444, %f404;
	fma.rn.f32 	%f485, %f439, %f445, %f405;
	fma.rn.f32 	%f486, %f439, %f446, %f406;
	fma.rn.f32 	%f487, %f439, %f447, %f407;
	fma.rn.f32 	%f488, %f439, %f448, %f408;
	fma.rn.f32 	%f489, %f439, %f449, %f409;
	fma.rn.f32 	%f490, %f439, %f450, %f410;
	fma.rn.f32 	%f491, %f440, %f443, %f411;
	fma.rn.f32 	%f492, %f440, %f444, %f412;
	fma.rn.f32 	%f493, %f440, %f445, %f413;
	fma.rn.f32 	%f494, %f440, %f446, %f414;
	fma.rn.f32 	%f495, %f440, %f447, %f415;
	fma.rn.f32 	%f496, %f440, %f448, %f416;
	fma.rn.f32 	%f497, %f440, %f449, %f417;
	fma.rn.f32 	%f498, %f440, %f450, %f418;
	fma.rn.f32 	%f499, %f441, %f443, %f419;
	fma.rn.f32 	%f500, %f441, %f444, %f420;
	fma.rn.f32 	%f501, %f441, %f445, %f421;
	fma.rn.f32 	%f502, %f441, %f446, %f422;
	fma.rn.f32 	%f503, %f441, %f447, %f423;
	fma.rn.f32 	%f504, %f441, %f448, %f424;
	fma.rn.f32 	%f505, %f441, %f449, %f425;
	fma.rn.f32 	%f506, %f441, %f450, %f426;
	fma.rn.f32 	%f507, %f442, %f443, %f427;
	fma.rn.f32 	%f508, %f442, %f444, %f428;
	fma.rn.f32 	%f509, %f442, %f445, %f429;
	fma.rn.f32 	%f510, %f442, %f446, %f430;
	fma.rn.f32 	%f511, %f442, %f447, %f431;
	fma.rn.f32 	%f512, %f442, %f448, %f432;
	fma.rn.f32 	%f513, %f442, %f449, %f433;
	fma.rn.f32 	%f514, %f442, %f450, %f434;
	ld.shared.f32 	%f515, [%r94+16];
	ld.shared.f32 	%f516, [%r94+48];
	ld.shared.f32 	%f517, [%r94+80];
	ld.shared.f32 	%f518, [%r94+112];
	ld.shared.f32 	%f519, [%r94+144];
	ld.shared.f32 	%f520, [%r94+176];
	ld.shared.f32 	%f521, [%r94+208];
	ld.shared.f32 	%f522, [%r94+240];
	ld.shared.f32 	%f523, [%r97+2048];
	ld.shared.f32 	%f524, [%r97+2052];
	ld.shared.f32 	%f525, [%r97+2056];
	ld.shared.f32 	%f526, [%r97+2060];
	ld.shared.f32 	%f527, [%r97+2064];
	ld.shared.f32 	%f528, [%r97+2068];
	ld.shared.f32 	%f529, [%r97+2072];
	ld.shared.f32 	%f530, [%r97+2076];
	fma.rn.f32 	%f531, %f515, %f523, %f451;
	fma.rn.f32 	%f532, %f515, %f524, %f452;
	fma.rn.f32 	%f533, %f515, %f525, %f453;
	fma.rn.f32 	%f534, %f515, %f526, %f454;
	fma.rn.f32 	%f535, %f515, %f527, %f455;
	fma.rn.f32 	%f536, %f515, %f528, %f456;
	fma.rn.f32 	%f537, %f515, %f529, %f457;
	fma.rn.f32 	%f538, %f515, %f530, %f458;
	fma.rn.f32 	%f539, %f516, %f523, %f459;
	fma.rn.f32 	%f540, %f516, %f524, %f460;
	fma.rn.f32 	%f541, %f516, %f525, %f461;
	fma.rn.f32 	%f542, %f516, %f526, %f462;
	fma.rn.f32 	%f543, %f516, %f527, %f463;
	fma.rn.f32 	%f544, %f516, %f528, %f464;
	fma.rn.f32 	%f545, %f516, %f529, %f465;
	fma.rn.f32 	%f546, %f516, %f530, %f466;
	fma.rn.f32 	%f547, %f517, %f523, %f467;
	fma.rn.f32 	%f548, %f517, %f524, %f468;
	fma.rn.f32 	%f549, %f517, %f525, %f469;
	fma.rn.f32 	%f550, %f517, %f526, %f470;
	fma.rn.f32 	%f551, %f517, %f527, %f471;
	fma.rn.f32 	%f552, %f517, %f528, %f472;
	fma.rn.f32 	%f553, %f517, %f529, %f473;
	fma.rn.f32 	%f554, %f517, %f530, %f474;
	fma.rn.f32 	%f555, %f518, %f523, %f475;
	fma.rn.f32 	%f556, %f518, %f524, %f476;
	fma.rn.f32 	%f557, %f518, %f525, %f477;
	fma.rn.f32 	%f558, %f518, %f526, %f478;
	fma.rn.f32 	%f559, %f518, %f527, %f479;
	fma.rn.f32 	%f560, %f518, %f528, %f480;
	fma.rn.f32 	%f561, %f518, %f529, %f481;
	fma.rn.f32 	%f562, %f518, %f530, %f482;
	fma.rn.f32 	%f563, %f519, %f523, %f483;
	fma.rn.f32 	%f564, %f519, %f524, %f484;
	fma.rn.f32 	%f565, %f519, %f525, %f485;
	fma.rn.f32 	%f566, %f519, %f526, %f486;
	fma.rn.f32 	%f567, %f519, %f527, %f487;
	fma.rn.f32 	%f568, %f519, %f528, %f488;
	fma.rn.f32 	%f569, %f519, %f529, %f489;
	fma.rn.f32 	%f570, %f519, %f530, %f490;
	fma.rn.f32 	%f571, %f520, %f523, %f491;
	fma.rn.f32 	%f572, %f520, %f524, %f492;
	fma.rn.f32 	%f573, %f520, %f525, %f493;
	fma.rn.f32 	%f574, %f520, %f526, %f494;
	fma.rn.f32 	%f575, %f520, %f527, %f495;
	fma.rn.f32 	%f576, %f520, %f528, %f496;
	fma.rn.f32 	%f577, %f520, %f529, %f497;
	fma.rn.f32 	%f578, %f520, %f530, %f498;
	fma.rn.f32 	%f579, %f521, %f523, %f499;
	fma.rn.f32 	%f580, %f521, %f524, %f500;
	fma.rn.f32 	%f581, %f521, %f525, %f501;
	fma.rn.f32 	%f582, %f521, %f526, %f502;
	fma.rn.f32 	%f583, %f521, %f527, %f503;
	fma.rn.f32 	%f584, %f521, %f528, %f504;
	fma.rn.f32 	%f585, %f521, %f529, %f505;
	fma.rn.f32 	%f586, %f521, %f530, %f506;
	fma.rn.f32 	%f587, %f522, %f523, %f507;
	fma.rn.f32 	%f588, %f522, %f524, %f508;
	fma.rn.f32 	%f589, %f522, %f525, %f509;
	fma.rn.f32 	%f590, %f522, %f526, %f510;
	fma.rn.f32 	%f591, %f522, %f527, %f511;
	fma.rn.f32 	%f592, %f522, %f528, %f512;
	fma.rn.f32 	%f593, %f522, %f529, %f513;
	fma.rn.f32 	%f594, %f522, %f530, %f514;
	ld.shared.f32 	%f595, [%r94+20];
	ld.shared.f32 	%f596, [%r94+52];
	ld.shared.f32 	%f597, [%r94+84];
	ld.shared.f32 	%f598, [%r94+116];
	ld.shared.f32 	%f599, [%r94+148];
	ld.shared.f32 	%f600, [%r94+180];
	ld.shared.f32 	%f601, [%r94+212];
	ld.shared.f32 	%f602, [%r94+244];
	ld.shared.f32 	%f603, [%r97+2560];
	ld.shared.f32 	%f604, [%r97+2564];
	ld.shared.f32 	%f605, [%r97+2568];
	ld.shared.f32 	%f606, [%r97+2572];
	ld.shared.f32 	%f607, [%r97+2576];
	ld.shared.f32 	%f608, [%r97+2580];
	ld.shared.f32 	%f609, [%r97+2584];
	ld.shared.f32 	%f610, [%r97+2588];
	fma.rn.f32 	%f611, %f595, %f603, %f531;
	fma.rn.f32 	%f612, %f595, %f604, %f532;
	fma.rn.f32 	%f613, %f595, %f605, %f533;
	fma.rn.f32 	%f614, %f595, %f606, %f534;
	fma.rn.f32 	%f615, %f595, %f607, %f535;
	fma.rn.f32 	%f616, %f595, %f608, %f536;
	fma.rn.f32 	%f617, %f595, %f609, %f537;
	fma.rn.f32 	%f618, %f595, %f610, %f538;
	fma.rn.f32 	%f619, %f596, %f603, %f539;
	fma.rn.f32 	%f620, %f596, %f604, %f540;
	fma.rn.f32 	%f621, %f596, %f605, %f541;
	fma.rn.f32 	%f622, %f596, %f606, %f542;
	fma.rn.f32 	%f623, %f596, %f607, %f543;
	fma.rn.f32 	%f624, %f596, %f608, %f544;
	fma.rn.f32 	%f625, %f596, %f609, %f545;
	fma.rn.f32 	%f626, %f596, %f610, %f546;
	fma.rn.f32 	%f627, %f597, %f603, %f547;
	fma.rn.f32 	%f628, %f597, %f604, %f548;
	fma.rn.f32 	%f629, %f597, %f605, %f549;
	fma.rn.f32 	%f630, %f597, %f606, %f550;
	fma.rn.f32 	%f631, %f597, %f607, %f551;
	fma.rn.f32 	%f632, %f597, %f608, %f552;
	fma.rn.f32 	%f633, %f597, %f609, %f553;
	fma.rn.f32 	%f634, %f597, %f610, %f554;
	fma.rn.f32 	%f635, %f598, %f603, %f555;
	fma.rn.f32 	%f636, %f598, %f604, %f556;
	fma.rn.f32 	%f637, %f598, %f605, %f557;
	fma.rn.f32 	%f638, %f598, %f606, %f558;
	fma.rn.f32 	%f639, %f598, %f607, %f559;
	fma.rn.f32 	%f640, %f598, %f608, %f560;
	fma.rn.f32 	%f641, %f598, %f609, %f561;
	fma.rn.f32 	%f642, %f598, %f610, %f562;
	fma.rn.f32 	%f643, %f599, %f603, %f563;
	fma.rn.f32 	%f644, %f599, %f604, %f564;
	fma.rn.f32 	%f645, %f599, %f605, %f565;
	fma.rn.f32 	%f646, %f599, %f606, %f566;
	fma.rn.f32 	%f647, %f599, %f607, %f567;
	fma.rn.f32 	%f648, %f599, %f608, %f568;
	fma.rn.f32 	%f649, %f599, %f609, %f569;
	fma.rn.f32 	%f650, %f599, %f610, %f570;
	fma.rn.f32 	%f651, %f600, %f603, %f571;
	fma.rn.f32 	%f652, %f600, %f604, %f572;
	fma.rn.f32 	%f653, %f600, %f605, %f573;
	fma.rn.f32 	%f654, %f600, %f606, %f574;
	fma.rn.f32 	%f655, %f600, %f607, %f575;
	fma.rn.f32 	%f656, %f600, %f608, %f576;
	fma.rn.f32 	%f657, %f600, %f609, %f577;
	fma.rn.f32 	%f658, %f600, %f610, %f578;
	fma.rn.f32 	%f659, %f601, %f603, %f579;
	fma.rn.f32 	%f660, %f601, %f604, %f580;
	fma.rn.f32 	%f661, %f601, %f605, %f581;
	fma.rn.f32 	%f662, %f601, %f606, %f582;
	fma.rn.f32 	%f663, %f601, %f607, %f583;
	fma.rn.f32 	%f664, %f601, %f608, %f584;
	fma.rn.f32 	%f665, %f601, %f609, %f585;
	fma.rn.f32 	%f666, %f601, %f610, %f586;
	fma.rn.f32 	%f667, %f602, %f603, %f587;
	fma.rn.f32 	%f668, %f602, %f604, %f588;
	fma.rn.f32 	%f669, %f602, %f605, %f589;
	fma.rn.f32 	%f670, %f602, %f606, %f590;
	fma.rn.f32 	%f671, %f602, %f607, %f591;
	fma.rn.f32 	%f672, %f602, %f608, %f592;
	fma.rn.f32 	%f673, %f602, %f609, %f593;
	fma.rn.f32 	%f674, %f602, %f610, %f594;
	ld.shared.f32 	%f675, [%r94+24];
	ld.shared.f32 	%f676, [%r94+56];
	ld.shared.f32 	%f677, [%r94+88];
	ld.shared.f32 	%f678, [%r94+120];
	ld.shared.f32 	%f679, [%r94+152];
	ld.shared.f32 	%f680, [%r94+184];
	ld.shared.f32 	%f681, [%r94+216];
	ld.shared.f32 	%f682, [%r94+248];
	ld.shared.f32 	%f683, [%r97+3072];
	ld.shared.f32 	%f684, [%r97+3076];
	ld.shared.f32 	%f685, [%r97+3080];
	ld.shared.f32 	%f686, [%r97+3084];
	ld.shared.f32 	%f687, [%r97+3088];
	ld.shared.f32 	%f688, [%r97+3092];
	ld.shared.f32 	%f689, [%r97+3096];
	ld.shared.f32 	%f690, [%r97+3100];
	fma.rn.f32 	%f691, %f675, %f683, %f611;
	fma.rn.f32 	%f692, %f675, %f684, %f612;
	fma.rn.f32 	%f693, %f675, %f685, %f613;
	fma.rn.f32 	%f694, %f675, %f686, %f614;
	fma.rn.f32 	%f695, %f675, %f687, %f615;
	fma.rn.f32 	%f696, %f675, %f688, %f616;
	fma.rn.f32 	%f697, %f675, %f689, %f617;
	fma.rn.f32 	%f698, %f675, %f690, %f618;
	fma.rn.f32 	%f699, %f676, %f683, %f619;
	fma.rn.f32 	%f700, %f676, %f684, %f620;
	fma.rn.f32 	%f701, %f676, %f685, %f621;
	fma.rn.f32 	%f702, %f676, %f686, %f622;
	fma.rn.f32 	%f703, %f676, %f687, %f623;
	fma.rn.f32 	%f704, %f676, %f688, %f624;
	fma.rn.f32 	%f705, %f676, %f689, %f625;
	fma.rn.f32 	%f706, %f676, %f690, %f626;
	fma.rn.f32 	%f707, %f677, %f683, %f627;
	fma.rn.f32 	%f708, %f677, %f684, %f628;
	fma.rn.f32 	%f709, %f677, %f685, %f629;
	fma.rn.f32 	%f710, %f677, %f686, %f630;
	fma.rn.f32 	%f711, %f677, %f687, %f631;
	fma.rn.f32 	%f712, %f677, %f688, %f632;
	fma.rn.f32 	%f713, %f677, %f689, %f633;
	fma.rn.f32 	%f714, %f677, %f690, %f634;
	fma.rn.f32 	%f715, %f678, %f683, %f635;
	fma.rn.f32 	%f716, %f678, %f684, %f636;
	fma.rn.f32 	%f717, %f678, %f685, %f637;
	fma.rn.f32 	%f718, %f678, %f686, %f638;
	fma.rn.f32 	%f719, %f678, %f687, %f639;
	fma.rn.f32 	%f720, %f678, %f688, %f640;
	fma.rn.f32 	%f721, %f678, %f689, %f641;
	fma.rn.f32 	%f722, %f678, %f690, %f642;
	fma.rn.f32 	%f723, %f679, %f683, %f643;
	fma.rn.f32 	%f724, %f679, %f684, %f644;
	fma.rn.f32 	%f725, %f679, %f685, %f645;
	fma.rn.f32 	%f726, %f679, %f686, %f646;
	fma.rn.f32 	%f727, %f679, %f687, %f647;
	fma.rn.f32 	%f728, %f679, %f688, %f648;
	fma.rn.f32 	%f729, %f679, %f689, %f649;
	fma.rn.f32 	%f730, %f679, %f690, %f650;
	fma.rn.f32 	%f731, %f680, %f683, %f651;
	fma.rn.f32 	%f732, %f680, %f684, %f652;
	fma.rn.f32 	%f733, %f680, %f685, %f653;
	fma.rn.f32 	%f734, %f680, %f686, %f654;
	fma.rn.f32 	%f735, %f680, %f687, %f655;
	fma.rn.f32 	%f736, %f680, %f688, %f656;
	fma.rn.f32 	%f737, %f680, %f689, %f657;
	fma.rn.f32 	%f738, %f680, %f690, %f658;
	fma.rn.f32 	%f739, %f681, %f683, %f659;
	fma.rn.f32 	%f740, %f681, %f684, %f660;
	fma.rn.f32 	%f741, %f681, %f685, %f661;
	fma.rn.f32 	%f742, %f681, %f686, %f662;
	fma.rn.f32 	%f743, %f681, %f687, %f663;
	fma.rn.f32 	%f744, %f681, %f688, %f664;
	fma.rn.f32 	%f745, %f681, %f689, %f665;
	fma.rn.f32 	%f746, %f681, %f690, %f666;
	fma.rn.f32 	%f747, %f682, %f683, %f667;
	fma.rn.f32 	%f748, %f682, %f684, %f668;
	fma.rn.f32 	%f749, %f682, %f685, %f669;
	fma.rn.f32 	%f750, %f682, %f686, %f670;
	fma.rn.f32 	%f751, %f682, %f687, %f671;
	fma.rn.f32 	%f752, %f682, %f688, %f672;
	fma.rn.f32 	%f753, %f682, %f689, %f673;
	fma.rn.f32 	%f754, %f682, %f690, %f674;
	ld.shared.f32 	%f755, [%r94+28];
	ld.shared.f32 	%f756, [%r94+60];
	ld.shared.f32 	%f757, [%r94+92];
	ld.shared.f32 	%f758, [%r94+124];
	ld.shared.f32 	%f759, [%r94+156];
	ld.shared.f32 	%f760, [%r94+188];
	ld.shared.f32 	%f761, [%r94+220];
	ld.shared.f32 	%f762, [%r94+252];
	ld.shared.f32 	%f763, [%r97+3584];
	ld.shared.f32 	%f764, [%r97+3588];
	ld.shared.f32 	%f765, [%r97+3592];
	ld.shared.f32 	%f766, [%r97+3596];
	ld.shared.f32 	%f767, [%r97+3600];
	ld.shared.f32 	%f768, [%r97+3604];
	ld.shared.f32 	%f769, [%r97+3608];
	ld.shared.f32 	%f770, [%r97+3612];
	fma.rn.f32 	%f882, %f755, %f763, %f691;
	fma.rn.f32 	%f881, %f755, %f764, %f692;
	fma.rn.f32 	%f880, %f755, %f765, %f693;
	fma.rn.f32 	%f879, %f755, %f766, %f694;
	fma.rn.f32 	%f878, %f755, %f767, %f695;
	fma.rn.f32 	%f877, %f755, %f768, %f696;
	fma.rn.f32 	%f876, %f755, %f769, %f697;
	fma.rn.f32 	%f875, %f755, %f770, %f698;
	fma.rn.f32 	%f874, %f756, %f763, %f699;
	fma.rn.f32 	%f873, %f756, %f764, %f700;
	fma.rn.f32 	%f872, %f756, %f765, %f701;
	fma.rn.f32 	%f871, %f756, %f766, %f702;
	fma.rn.f32 	%f870, %f756, %f767, %f703;
	fma.rn.f32 	%f869, %f756, %f768, %f704;
	fma.rn.f32 	%f868, %f756, %f769, %f705;
	fma.rn.f32 	%f867, %f756, %f770, %f706;
	fma.rn.f32 	%f866, %f757, %f763, %f707;
	fma.rn.f32 	%f865, %f757, %f764, %f708;
	fma.rn.f32 	%f864, %f757, %f765, %f709;
	fma.rn.f32 	%f863, %f757, %f766, %f710;
	fma.rn.f32 	%f862, %f757, %f767, %f711;
	fma.rn.f32 	%f861, %f757, %f768, %f712;
	fma.rn.f32 	%f860, %f757, %f769, %f713;
	fma.rn.f32 	%f859, %f757, %f770, %f714;
	fma.rn.f32 	%f858, %f758, %f763, %f715;
	fma.rn.f32 	%f857, %f758, %f764, %f716;
	fma.rn.f32 	%f856, %f758, %f765, %f717;
	fma.rn.f32 	%f855, %f758, %f766, %f718;
	fma.rn.f32 	%f854, %f758, %f767, %f719;
	fma.rn.f32 	%f853, %f758, %f768, %f720;
	fma.rn.f32 	%f852, %f758, %f769, %f721;
	fma.rn.f32 	%f851, %f758, %f770, %f722;
	fma.rn.f32 	%f850, %f759, %f763, %f723;
	fma.rn.f32 	%f849, %f759, %f764, %f724;
	fma.rn.f32 	%f848, %f759, %f765, %f725;
	fma.rn.f32 	%f847, %f759, %f766, %f726;
	fma.rn.f32 	%f846, %f759, %f767, %f727;
	fma.rn.f32 	%f845, %f759, %f768, %f728;
	fma.rn.f32 	%f844, %f759, %f769, %f729;
	fma.rn.f32 	%f843, %f759, %f770, %f730;
	fma.rn.f32 	%f842, %f760, %f763, %f731;
	fma.rn.f32 	%f841, %f760, %f764, %f732;
	fma.rn.f32 	%f840, %f760, %f765, %f733;
	fma.rn.f32 	%f839, %f760, %f766, %f734;
	fma.rn.f32 	%f838, %f760, %f767, %f735;
	fma.rn.f32 	%f837, %f760, %f768, %f736;
	fma.rn.f32 	%f836, %f760, %f769, %f737;
	fma.rn.f32 	%f835, %f760, %f770, %f738;
	fma.rn.f32 	%f883, %f761, %f763, %f739;
	fma.rn.f32 	%f884, %f761, %f764, %f740;
	fma.rn.f32 	%f885, %f761, %f765, %f741;
	fma.rn.f32 	%f886, %f761, %f766, %f742;
	fma.rn.f32 	%f887, %f761, %f767, %f743;
	fma.rn.f32 	%f888, %f761, %f768, %f744;
	fma.rn.f32 	%f889, %f761, %f769, %f745;
	fma.rn.f32 	%f890, %f761, %f770, %f746;
	fma.rn.f32 	%f891, %f762, %f763, %f747;
	fma.rn.f32 	%f892, %f762, %f764, %f748;
	fma.rn.f32 	%f893, %f762, %f765, %f749;
	fma.rn.f32 	%f894, %f762, %f766, %f750;
	fma.rn.f32 	%f895, %f762, %f767, %f751;
	fma.rn.f32 	%f896, %f762, %f768, %f752;
	fma.rn.f32 	%f897, %f762, %f769, %f753;
	fma.rn.f32 	%f898, %f762, %f770, %f754;
	// begin inline asm
	cp.async.wait_group 0;
	// end inline asm
	bar.sync 	0;
	selp.u32 	%r98, 1, 0, %p3;
	xor.b32  	%r252, %r252, %r98;
	xor.b32  	%r251, %r251, %r98;
	add.s64 	%rd83, %rd83, 32;
	shl.b32 	%r99, %r182, 3;
	add.s32 	%r249, %r249, %r99;
	@%p3 bra 	$L__BB2_2;
$L__BB2_5:
	ld.param.u32 	%r183, [_Z21matrixMulPhase6_AsyncPfS_S_iii_param_4];
	ld.param.u32 	%r117, [_Z21matrixMulPhase6_AsyncPfS_S_iii_param_3];
	mov.u32 	%r100, %tid.y;
	shl.b32 	%r101, %r100, 3;
	mov.u32 	%r102, %ctaid.y;
	shl.b32 	%r103, %r102, 7;
	add.s32 	%r4, %r103, %r101;
	mov.u32 	%r104, %tid.x;
	shl.b32 	%r105, %r104, 3;
	mov.u32 	%r106, %ctaid.x;
	shl.b32 	%r107, %r106, 7;
	add.s32 	%r108, %r107, %r105;
	setp.lt.s32 	%p4, %r4, %r117;
	mul.lo.s32 	%r6, %r4, %r183;
	setp.lt.s32 	%p5, %r108, %r183;
	and.pred  	%p6, %p4, %p5;
	@%p6 bra 	$L__BB2_6;
	bra.uni 	$L__BB2_7;
$L__BB2_6:
	ld.param.u64 	%rd78, [_Z21matrixMulPhase6_AsyncPfS_S_iii_param_2];
	add.s32 	%r109, %r108, %r6;
	cvta.to.global.u64 	%rd33, %rd78;
	mul.wide.s32 	%rd34, %r109, 4;
	add.s64 	%rd35, %rd33, %rd34;
	st.global.f32 	[%rd35], %f882;
$L__BB2_7:
	ld.param.u32 	%r184, [_Z21matrixMulPhase6_AsyncPfS_S_iii_param_4];
	ld.param.u32 	%r118, [_Z21matrixMulPhase6_AsyncPfS_S_iii_param_3];
	ld.param.u64 	%rd79, [_Z21matrixMulPhase6_AsyncPfS_S_iii_param_2];
	setp.ge.s32 	%p7, %r4, %r118;
	add.s32 	%r15, %r108, 1;
	setp.ge.s32 	%p8, %r15, %r184;
	cvt.s64.s32 	%rd36, %r6;
	cvt.u64.u32 	%rd5, %r108;
	add.s64 	%rd37, %rd5, %rd36;
	cvta.to.global.u64 	%rd38, %rd79;
	shl.b64 	%rd39, %rd37, 2;
	add.s64 	%rd6, %rd38, %rd39;
	or.pred  	%p9, %p7, %p8;
	@%p9 bra 	$L__BB2_9;
	st.global.f32 	[%rd6+4], %f881;
$L__BB2_9:
	ld.param.u32 	%r185, [_Z21matrixMulPhase6_AsyncPfS_S_iii_param_4];
	ld.param.u32 	%r119, [_Z21matrixMulPhase6_AsyncPfS_S_iii_param_3];
	setp.ge.s32 	%p10, %r4, %r119;
	add.s32 	%r16, %r108, 2;
	setp.ge.s32 	%p11, %r16, %r185;
	or.pred  	%p12, %p10, %p11;
	@%p12 bra 	$L__BB2_11;
	st.global.f32 	[%rd6+8], %f880;
$L__BB2_11:
	ld.param.u32 	%r186, [_Z21matrixMulPhase6_AsyncPfS_S_iii_param_4];
	ld.param.u32 	%r120, [_Z21matrixMulPhase6_AsyncPfS_S_iii_param_3];
	setp.ge.s32 	%p13, %r4, %r120;
	add.s32 	%r17, %r108, 3;
	setp.ge.s32 	%p14, %r17, %r186;
	or.pred  	%p15, %p13, %p14;
	@%p15 bra 	$L__BB2_13;
	st.global.f32 	[%rd6+12], %f879;
$L__BB2_13:
	ld.param.u32 	%r187, [_Z21matrixMulPhase6_AsyncPfS_S_iii_param_4];
	ld.param.u32 	%r121, [_Z21matrixMulPhase6_AsyncPfS_S_iii_param_3];
	setp.ge.s32 	%p16, %r4, %r121;
	add.s32 	%r18, %r108, 4;
	setp.ge.s32 	%p17, %r18, %r187;
	or.pred  	%p18, %p16, %p17;
	@%p18 bra 	$L__BB2_15;
	st.global.f32 	[%rd6+16], %f878;
$L__BB2_15:
	ld.param.u32 	%r188, [_Z21matrixMulPhase6_AsyncPfS_S_iii_param_4];
	ld.param.u32 	%r122, [_Z21matrixMulPhase6_AsyncPfS_S_iii_param_3];
	setp.ge.s32 	%p19, %r4, %r122;
	add.s32 	%r19, %r108, 5;
	setp.ge.s32 	%p20, %r19, %r188;
	or.pred  	%p21, %p19, %p20;
	@%p21 bra 	$L__BB2_17;
	st.global.f32 	[%rd6+20], %f877;
$L__BB2_17:
	ld.param.u32 	%r189, [_Z21matrixMulPhase6_AsyncPfS_S_iii_param_4];
	ld.param.u32 	%r123, [_Z21matrixMulPhase6_AsyncPfS_S_iii_param_3];
	setp.ge.s32 	%p22, %r4, %r123;
	add.s32 	%r20, %r108, 6;
	setp.ge.s32 	%p23, %r20, %r189;
	or.pred  	%p24, %p22, %p23;
	@%p24 bra 	$L__BB2_19;
	st.global.f32 	[%rd6+24], %f876;
$L__BB2_19:
	ld.param.u32 	%r190, [_Z21matrixMulPhase6_AsyncPfS_S_iii_param_4];
	ld.param.u32 	%r124, [_Z21matrixMulPhase6_AsyncPfS_S_iii_param_3];
	setp.ge.s32 	%p25, %r4, %r124;
	add.s32 	%r21, %r108, 7;
	setp.ge.s32 	%p26, %r21, %r190;
	or.pred  	%p27, %p25, %p26;
	@%p27 bra 	$L__BB2_21;
	st.global.f32 	[%rd6+28], %f875;
$L__BB2_21:
	ld.param.u32 	%r191, [_Z21matrixMulPhase6_AsyncPfS_S_iii_param_4];
	ld.param.u32 	%r125, [_Z21matrixMulPhase6_AsyncPfS_S_iii_param_3];
	setp.ge.s32 	%p28, %r108, %r191;
	add.s32 	%r22, %r4, 1;
	setp.ge.s32 	%p29, %r22, %r125;
	add.s32 	%r23, %r6, %r191;
	or.pred  	%p30, %p29, %p28;
	@%p30 bra 	$L__BB2_23;
	ld.param.u64 	%rd80, [_Z21matrixMulPhase6_AsyncPfS_S_iii_param_2];
	add.s32 	%r110, %r108, %r23;
	cvta.to.global.u64 	%rd40, %rd80;
	mul.wide.s32 	%rd41, %r110, 4;
	add.s64 	%rd42, %rd40, %rd41;
	st.global.f32 	[%rd42], %f874;
$L__BB2_23:
	ld.param.u32 	%r192, [_Z21matrixMulPhase6_AsyncPfS_S_iii_param_4];
	ld.param.u32 	%r126, [_Z21matrixMulPhase6_AsyncPfS_S_iii_param_3];
	ld.param.u64 	%rd81, [_Z21matrixMulPhase6_AsyncPfS_S_iii_param_2];
	setp.ge.s32 	%p31, %r22, %r126;
	setp.ge.s32 	%p32, %r15, %r192;
	cvt.s64.s32 	%rd43, %r23;
	add.s64 	%rd44, %rd5, %rd43;
	cvta.to.global.u64 	%rd45, %rd81;
	shl.b64 	%rd46, %rd44, 2;
	add.s64 	%rd7, %rd45, %rd46;
	or.pred  	%p33, %p31, %p32;
	@%p33 bra 	$L__BB2_25;
	st.global.f32 	[%rd7+4], %f873;
$L__BB2_25:
	ld.param.u32 	%r193, [_Z21matrixMulPhase6_AsyncPfS_S_iii_param_4];
	ld.param.u32 	%r127, [_Z21matrixMulPhase6_AsyncPfS_S_iii_param_3];
	setp.ge.s32 	%p34, %r22, %r127;
	setp.ge.s32 	%p35, %r16, %r193;
	or.pred  	%p36, %p34, %p35;
	@%p36 bra 	$L__BB2_27;
	st.global.f32 	[%rd7+8], %f872;
$L__BB2_27:
	ld.param.u32 	%r194, [_Z21matrixMulPhase6_AsyncPfS_S_iii_param_4];
	ld.param.u32 	%r128, [_Z21matrixMulPhase6_AsyncPfS_S_iii_param_3];
	setp.ge.s32 	%p37, %r22, %r128;
	setp.ge.s32 	%p38, %r17, %r194;
	or.pred  	%p39, %p37, %p38;
	@%p39 bra 	$L__BB2_29;
	st.global.f32 	[%rd7+12], %f871;
$L__BB2_29:
	ld.param.u32 	%r195, [_Z21matrixMulPhase6_AsyncPfS_S_iii_param_4];
	ld.param.u32 	%r129, [_Z21matrixMulPhase6_AsyncPfS_S_iii_param_3];
	setp.ge.s32 	%p40, %r22, %r129;
	setp.ge.s32 	%p41, %r18, %r195;
	or.pred  	%p42, %p40, %p41;
	@%p42 bra 	$L__BB2_31;
	st.global.f32 	[%rd7+16], %f870;
$L__BB2_31:
	ld.param.u32 	%r196, [_Z21matrixMulPhase6_AsyncPfS_S_iii_param_4];
	ld.param.u32 	%r130, [_Z21matrixMulPhase6_AsyncPfS_S_iii_param_3];
	setp.ge.s32 	%p43, %r22, %r130;
	setp.ge.s32 	%p44, %r19, %r196;
	or.pred  	%p45, %p43, %p44;
	@%p45 bra 	$L__BB2_33;
	st.global.f32 	[%rd7+20], %f869;
$L__BB2_33:
	ld.param.u32 	%r197, [_Z21matrixMulPhase6_AsyncPfS_S_iii_param_4];
	ld.param.u32 	%r131, [_Z21matrixMulPhase6_AsyncPfS_S_iii_param_3];
	setp.ge.s32 	%p46, %r22, %r131;
	setp.ge.s32 	%p47, %r20, %r197;
	or.pred  	%p48, %p46, %p47;
	@%p48 bra 	$L__BB2_35;
	st.global.f32 	[%rd7+24], %f868;
$L__BB2_35:
	ld.param.u32 	%r198, [_Z21matrixMulPhase6_AsyncPfS_S_iii_param_4];
	ld.param.u32 	%r132, [_Z21matrixMulPhase6_AsyncPfS_S_iii_param_3];
	setp.ge.s32 	%p49, %r22, %r132;
	setp.ge.s32 	%p50, %r21, %r198;
	or.pred  	%p51, %p49, %p50;
	@%p51 bra 	$L__BB2_37;
	st.global.f32 	[%rd7+28], %f867;
$L__BB2_37:
	ld.param.u32 	%r199, [_Z21matrixMulPhase6_AsyncPfS_S_iii_param_4];
	ld.param.u32 	%r133, [_Z21matrixMulPhase6_AsyncPfS_S_iii_param_3];
	ld.param.u64 	%rd82, [_Z21matrixMulPhase6_AsyncPfS_S_iii_param_2];
	cvta.to.global.u64 	%rd8, %rd82;
	setp.ge.s32 	%p52, %r108, %r199;
	add.s32 	%r24, %r4, 2;
	setp.ge.s32 	%p53, %r24, %r133;
	add.s32 	%r25, %r23, %r199;
	or.pred  	%p54, %p53, %p52;
	@%p54 bra 	$L__BB2_39;
	add.s32 	%r111, %r108, %r25;
	mul.wide.s32 	%rd47, %r111, 4;
	add.s64 	%rd48, %rd8, %rd47;
	st.global.f32 	[%rd48], %f866;
$L__BB2_39:
	ld.param.u32 	%r200, [_Z21matrixMulPhase6_AsyncPfS_S_iii_param_4];
	ld.param.u32 	%r134, [_Z21matrixMulPhase6_AsyncPfS_S_iii_param_3];
	setp.ge.s32 	%p55, %r24, %r134;
	setp.ge.s32 	%p56, %r15, %r200;
	cvt.s64.s32 	%rd49, %r25;
	add.s64 	%rd50, %rd5, %rd49;
	shl.b64 	%rd51, %rd50, 2;
	add.s64 	%rd9, %rd8, %rd51;
	or.pred  	%p57, %p55, %p56;
	@%p57 bra 	$L__BB2_41;
	st.global.f32 	[%rd9+4], %f865;
$L__BB2_41:
	ld.param.u32 	%r201, [_Z21matrixMulPhase6_AsyncPfS_S_iii_param_4];
	ld.param.u32 	%r135, [_Z21matrixMulPhase6_AsyncPfS_S_iii_param_3];
	setp.ge.s32 	%p58, %r24, %r135;
	setp.ge.s32 	%p59, %r16, %r201;
	or.pred  	%p60, %p58, %p59;
	@%p60 bra 	$L__BB2_43;
	st.global.f32 	[%rd9+8], %f864;
$L__BB2_43:
	ld.param.u32 	%r202, [_Z21matrixMulPhase6_AsyncPfS_S_iii_param_4];
	ld.param.u32 	%r136, [_Z21matrixMulPhase6_AsyncPfS_S_iii_param_3];
	setp.ge.s32 	%p61, %r24, %r136;
	setp.ge.s32 	%p62, %r17, %r202;
	or.pred  	%p63, %p61, %p62;
	@%p63 bra 	$L__BB2_45;
	st.global.f32 	[%rd9+12], %f863;
$L__BB2_45:
	ld.param.u32 	%r203, [_Z21matrixMulPhase6_AsyncPfS_S_iii_param_4];
	ld.param.u32 	%r137, [_Z21matrixMulPhase6_AsyncPfS_S_iii_param_3];
	setp.ge.s32 	%p64, %r24, %r137;
	setp.ge.s32 	%p65, %r18, %r203;
	or.pred  	%p66, %p64, %p65;
	@%p66 bra 	$L__BB2_47;
	st.global.f32 	[%rd9+16], %f862;
$L__BB2_47:
	ld.param.u32 	%r204, [_Z21matrixMulPhase6_AsyncPfS_S_iii_param_4];
	ld.param.u32 	%r138, [_Z21matrixMulPhase6_AsyncPfS_S_iii_param_3];
	setp.ge.s32 	%p67, %r24, %r138;
	setp.ge.s32 	%p68, %r19, %r204;
	or.pred  	%p69, %p67, %p68;
	@%p69 bra 	$L__BB2_49;
	st.global.f32 	[%rd9+20], %f861;
$L__BB2_49:
	ld.param.u32 	%r205, [_Z21matrixMulPhase6_AsyncPfS_S_iii_param_4];
	ld.param.u32 	%r139, [_Z21matrixMulPhase6_AsyncPfS_S_iii_param_3];
	setp.ge.s32 	%p70, %r24, %r139;
	setp.ge.s32 	%p71, %r20, %r205;
	or.pred  	%p72, %p70, %p71;
	@%p72 bra 	$L__BB2_51;
	st.global.f32 	[%rd9+24], %f860;
$L__BB2_51:
	ld.param.u32 	%r206, [_Z21matrixMulPhase6_AsyncPfS_S_iii_param_4];
	ld.param.u32 	%r140, [_Z21matrixMulPhase6_AsyncPfS_S_iii_param_3];
	setp.ge.s32 	%p73, %r24, %r140;
	setp.ge.s32 	%p74, %r21, %r206;
	or.pred  	%p75, %p73, %p74;
	@%p75 bra 	$L__BB2_53;
	st.global.f32 	[%rd9+28], %f859;
$L__BB2_53:
	ld.param.u32 	%r207, [_Z21matrixMulPhase6_AsyncPfS_S_iii_param_4];
	ld.param.u32 	%r141, [_Z21matrixMulPhase6_AsyncPfS_S_iii_param_3];
	setp.ge.s32 	%p76, %r108, %r207;
	add.s32 	%r26, %r4, 3;
	setp.ge.s32 	%p77, %r26, %r141;
	add.s32 	%r27, %r25, %r207;
	or.pred  	%p78, %p77, %p76;
	@%p78 bra 	$L__BB2_55;
	add.s32 	%r112, %r108, %r27;
	mul.wide.s32 	%rd52, %r112, 4;
	add.s64 	%rd53, %rd8, %rd52;
	st.global.f32 	[%rd53], %f858;
$L__BB2_55:
	ld.param.u32 	%r208, [_Z21matrixMulPhase6_AsyncPfS_S_iii_param_4];
	ld.param.u32 	%r142, [_Z21matrixMulPhase6_AsyncPfS_S_iii_param_3];
	setp.ge.s32 	%p79, %r26, %r142;
	setp.ge.s32 	%p80, %r15, %r208;
	cvt.s64.s32 	%rd54, %r27;
	add.s64 	%rd55, %rd5, %rd54;
	shl.b64 	%rd56, %rd55, 2;
	add.s64 	%rd10, %rd8, %rd56;
	or.pred  	%p81, %p79, %p80;
	@%p81 bra 	$L__BB2_57;
	st.global.f32 	[%rd10+4], %f857;
$L__BB2_57:
	ld.param.u32 	%r209, [_Z21matrixMulPhase6_AsyncPfS_S_iii_param_4];
	ld.param.u32 	%r143, [_Z21matrixMulPhase6_AsyncPfS_S_iii_param_3];
	setp.ge.s32 	%p82, %r26, %r143;
	setp.ge.s32 	%p83, %r16, %r209;
	or.pred  	%p84, %p82, %p83;
	@%p84 bra 	$L__BB2_59;
	st.global.f32 	[%rd10+8], %f856;
$L__BB2_59:
	ld.param.u32 	%r210, [_Z21matrixMulPhase6_AsyncPfS_S_iii_param_4];
	ld.param.u32 	%r144, [_Z21matrixMulPhase6_AsyncPfS_S_iii_param_3];
	setp.ge.s32 	%p85, %r26, %r144;
	setp.ge.s32 	%p86, %r17, %r210;
	or.pred  	%p87, %p85, %p86;
	@%p87 bra 	$L__BB2_61;
	st.global.f32 	[%rd10+12], %f855;
$L__BB2_61:
	ld.param.u32 	%r211, [_Z21matrixMulPhase6_AsyncPfS_S_iii_param_4];
	ld.param.u32 	%r145, [_Z21matrixMulPhase6_AsyncPfS_S_iii_param_3];
	setp.ge.s32 	%p88, %r26, %r145;
	setp.ge.s32 	%p89, %r18, %r211;
	or.pred  	%p90, %p88, %p89;
	@%p90 bra 	$L__BB2_63;
	st.global.f32 	[%rd10+16], %f854;
$L__BB2_63:
	ld.param.u32 	%r212, [_Z21matrixMulPhase6_AsyncPfS_S_iii_param_4];
	ld.param.u32 	%r146, [_Z21matrixMulPhase6_AsyncPfS_S_iii_param_3];
	setp.ge.s32 	%p91, %r26, %r146;
	setp.ge.s32 	%p92, %r19, %r212;
	or.pred  	%p93, %p91, %p92;
	@%p93 bra 	$L__BB2_65;
	st.global.f32 	[%rd10+20], %f853;
$L__BB2_65:
	ld.param.u32 	%r213, [_Z21matrixMulPhase6_AsyncPfS_S_iii_param_4];
	ld.param.u32 	%r147, [_Z21matrixMulPhase6_AsyncPfS_S_iii_param_3];
	setp.ge.s32 	%p94, %r26, %r147;
	setp.ge.s32 	%p95, %r20, %r213;
	or.pred  	%p96, %p94, %p95;
	@%p96 bra 	$L__BB2_67;
	st.global.f32 	[%rd10+24], %f852;
$L__BB2_67:
	ld.param.u32 	%r214, [_Z21matrixMulPhase6_AsyncPfS_S_iii_param_4];
	ld.param.u32 	%r148, [_Z21matrixMulPhase6_AsyncPfS_S_iii_param_3];
	setp.ge.s32 	%p97, %r26, %r148;
	setp.ge.s32 	%p98, %r21, %r214;
	or.pred  	%p99, %p97, %p98;
	@%p99 bra 	$L__BB2_69;
	st.global.f32 	[%rd10+28], %f851;
$L__BB2_69:
	ld.param.u32 	%r215, [_Z21matrixMulPhase6_AsyncPfS_S_iii_param_4];
	ld.param.u32 	%r149, [_Z21matrixMulPhase6_AsyncPfS_S_iii_param_3];
	setp.ge.s32 	%p100, %r108, %r215;
	add.s32 	%r28, %r4, 4;
	setp.ge.s32 	%p101, %r28, %r149;
	add.s32 	%r29, %r27, %r215;
	or.pred  	%p102, %p101, %p100;
	@%p102 bra 	$L__BB2_71;
	add.s32 	%r113, %r108, %r29;
	mul.wide.s32 	%rd57, %r113, 4;
	add.s64 	%rd58, %rd8, %rd57;
	st.global.f32 	[%rd58], %f850;
$L__BB2_71:
	ld.param.u32 	%r216, [_Z21matrixMulPhase6_AsyncPfS_S_iii_param_4];
	ld.param.u32 	%r150, [_Z21matrixMulPhase6_AsyncPfS_S_iii_param_3];
	setp.ge.s32 	%p103, %r28, %r150;
	setp.ge.s32 	%p104, %r15, %r216;
	cvt.s64.s32 	%rd59, %r29;
	add.s64 	%rd60, %rd5, %rd59;
	shl.b64 	%rd61, %rd60, 2;
	add.s64 	%rd11, %rd8, %rd61;
	or.pred  	%p105, %p103, %p104;
	@%p105 bra 	$L__BB2_73;
	st.global.f32 	[%rd11+4], %f849;
$L__BB2_73:
	ld.param.u32 	%r217, [_Z21matrixMulPhase6_AsyncPfS_S_iii_param_4];
	ld.param.u32 	%r151, [_Z21matrixMulPhase6_AsyncPfS_S_iii_param_3];
	setp.ge.s32 	%p106, %r28, %r151;
	setp.ge.s32 	%p107, %r16, %r217;
	or.pred  	%p108, %p106, %p107;
	@%p108 bra 	$L__BB2_75;
	st.global.f32 	[%rd11+8], %f848;
$L__BB2_75:
	ld.param.u32 	%r218, [_Z21matrixMulPhase6_AsyncPfS_S_iii_param_4];
	ld.param.u32 	%r152, [_Z21matrixMulPhase6_AsyncPfS_S_iii_param_3];
	setp.ge.s32 	%p109, %r28, %r152;
	setp.ge.s32 	%p110, %r17, %r218;
	or.pred  	%p111, %p109, %p110;
	@%p111 bra 	$L__BB2_77;
	st.global.f32 	[%rd11+12], %f847;
$L__BB2_77:
	ld.param.u32 	%r219, [_Z21matrixMulPhase6_AsyncPfS_S_iii_param_4];
	ld.param.u32 	%r153, [_Z21matrixMulPhase6_AsyncPfS_S_iii_param_3];
	setp.ge.s32 	%p112, %r28, %r153;
	setp.ge.s32 	%p113, %r18, %r219;
	or.pred  	%p114, %p112, %p113;
	@%p114 bra 	$L__BB2_79;
	st.global.f32 	[%rd11+16], %f846;
$L__BB2_79:
	ld.param.u32 	%r220, [_Z21matrixMulPhase6_AsyncPfS_S_iii_param_4];
	ld.param.u32 	%r154, [_Z21matrixMulPhase6_AsyncPfS_S_iii_param_3];
	setp.ge.s32 	%p115, %r28, %r154;
	setp.ge.s32 	%p116, %r19, %r220;
	or.pred  	%p117, %p115, %p116;
	@%p117 bra 	$L__BB2_81;
	st.global.f32 	[%rd11+20], %f845;
$L__BB2_81:
	ld.param.u32 	%r221, [_Z21matrixMulPhase6_AsyncPfS_S_iii_param_4];
	ld.param.u32 	%r155, [_Z21matrixMulPhase6_AsyncPfS_S_iii_param_3];
	setp.ge.s32 	%p118, %r28, %r155;
	setp.ge.s32 	%p119, %r20, %r221;
	or.pred  	%p120, %p118, %p119;
	@%p120 bra 	$L__BB2_83;
	st.global.f32 	[%rd11+24], %f844;
$L__BB2_83:
	ld.param.u32 	%r222, [_Z21matrixMulPhase6_AsyncPfS_S_iii_param_4];
	ld.param.u32 	%r156, [_Z21matrixMulPhase6_AsyncPfS_S_iii_param_3];
	setp.ge.s32 	%p121, %r28, %r156;
	setp.ge.s32 	%p122, %r21, %r222;
	or.pred  	%p123, %p121, %p122;
	@%p123 bra 	$L__BB2_85;
	st.global.f32 	[%rd11+28], %f843;
$L__BB2_85:
	ld.param.u32 	%r223, [_Z21matrixMulPhase6_AsyncPfS_S_iii_param_4];
	ld.param.u32 	%r157, [_Z21matrixMulPhase6_AsyncPfS_S_iii_param_3];
	setp.ge.s32 	%p124, %r108, %r223;
	add.s32 	%r30, %r4, 5;
	setp.ge.s32 	%p125, %r30, %r157;
	add.s32 	%r31, %r29, %r223;
	or.pred  	%p126, %p125, %p124;
	@%p126 bra 	$L__BB2_87;
	add.s32 	%r114, %r108, %r31;
	mul.wide.s32 	%rd62, %r114, 4;
	add.s64 	%rd63, %rd8, %rd62;
	st.global.f32 	[%rd63], %f842;
$L__BB2_87:
	ld.param.u32 	%r224, [_Z21matrixMulPhase6_AsyncPfS_S_iii_param_4];
	ld.param.u32 	%r158, [_Z21matrixMulPhase6_AsyncPfS_S_iii_param_3];
	setp.ge.s32 	%p127, %r30, %r158;
	setp.ge.s32 	%p128, %r15, %r224;
	cvt.s64.s32 	%rd64, %r31;
	add.s64 	%rd65, %rd5, %rd64;
	shl.b64 	%rd66, %rd65, 2;
	add.s64 	%rd12, %rd8, %rd66;
	or.pred  	%p129, %p127, %p128;
	@%p129 bra 	$L__BB2_89;
	st.global.f32 	[%rd12+4], %f841;
$L__BB2_89:
	ld.param.u32 	%r225, [_Z21matrixMulPhase6_AsyncPfS_S_iii_param_4];
	ld.param.u32 	%r159, [_Z21matrixMulPhase6_AsyncPfS_S_iii_param_3];
	setp.ge.s32 	%p130, %r30, %r159;
	setp.ge.s32 	%p131, %r16, %r225;
	or.pred  	%p132, %p130, %p131;
	@%p132 bra 	$L__BB2_91;
	st.global.f32 	[%rd12+8], %f840;
$L__BB2_91:
	ld.param.u32 	%r226, [_Z21matrixMulPhase6_AsyncPfS_S_iii_param_4];
	ld.param.u32 	%r160, [_Z21matrixMulPhase6_AsyncPfS_S_iii_param_3];
	setp.ge.s32 	%p133, %r30, %r160;
	setp.ge.s32 	%p134, %r17, %r226;
	or.pred  	%p135, %p133, %p134;
	@%p135 bra 	$L__BB2_93;
	st.global.f32 	[%rd12+12], %f839;
$L__BB2_93:
	ld.param.u32 	%r227, [_Z21matrixMulPhase6_AsyncPfS_S_iii_param_4];
	ld.param.u32 	%r161, [_Z21matrixMulPhase6_AsyncPfS_S_iii_param_3];
	setp.ge.s32 	%p136, %r30, %r161;
	setp.ge.s32 	%p137, %r18, %r227;
	or.pred  	%p138, %p136, %p137;
	@%p138 bra 	$L__BB2_95;
	st.global.f32 	[%rd12+16], %f838;
$L__BB2_95:
	ld.param.u32 	%r228, [_Z21matrixMulPhase6_AsyncPfS_S_iii_param_4];
	ld.param.u32 	%r162, [_Z21matrixMulPhase6_AsyncPfS_S_iii_param_3];
	setp.ge.s32 	%p139, %r30, %r162;
	setp.ge.s32 	%p140, %r19, %r228;
	or.pred  	%p141, %p139, %p140;
	@%p141 bra 	$L__BB2_97;
	st.global.f32 	[%rd12+20], %f837;
$L__BB2_97:
	ld.param.u32 	%r229, [_Z21matrixMulPhase6_AsyncPfS_S_iii_param_4];
	ld.param.u32 	%r163, [_Z21matrixMulPhase6_AsyncPfS_S_iii_param_3];
	setp.ge.s32 	%p142, %r30, %r163;
	setp.ge.s32 	%p143, %r20, %r229;
	or.pred  	%p144, %p142, %p143;
	@%p144 bra 	$L__BB2_99;
	st.global.f32 	[%rd12+24], %f836;
$L__BB2_99:
	ld.param.u32 	%r230, [_Z21matrixMulPhase6_AsyncPfS_S_iii_param_4];
	ld.param.u32 	%r164, [_Z21matrixMulPhase6_AsyncPfS_S_iii_param_3];
	setp.ge.s32 	%p145, %r30, %r164;
	setp.ge.s32 	%p146, %r21, %r230;
	or.pred  	%p147, %p145, %p146;
	@%p147 bra 	$L__BB2_101;
	st.global.f32 	[%rd12+28], %f835;
$L__BB2_101:
	ld.param.u32 	%r231, [_Z21matrixMulPhase6_AsyncPfS_S_iii_param_4];
	ld.param.u32 	%r165, [_Z21matrixMulPhase6_AsyncPfS_S_iii_param_3];
	setp.ge.s32 	%p148, %r108, %r231;
	add.s32 	%r32, %r4, 6;
	setp.ge.s32 	%p149, %r32, %r165;
	add.s32 	%r33, %r31, %r231;
	or.pred  	%p150, %p149, %p148;
	@%p150 bra 	$L__BB2_103;
	add.s32 	%r115, %r108, %r33;
	mul.wide.s32 	%rd67, %r115, 4;
	add.s64 	%rd68, %rd8, %rd67;
	st.global.f32 	[%rd68], %f883;
$L__BB2_103:
	ld.param.u32 	%r232, [_Z21matrixMulPhase6_AsyncPfS_S_iii_param_4];
	ld.param.u32 	%r166, [_Z21matrixMulPhase6_AsyncPfS_S_iii_param_3];
	setp.ge.s32 	%p151, %r32, %r166;
	setp.ge.s32 	%p152, %r15, %r232;
	cvt.s64.s32 	%rd69, %r33;
	add.s64 	%rd70, %rd5, %rd69;
	shl.b64 	%rd71, %rd70, 2;
	add.s64 	%rd13, %rd8, %rd71;
	or.pred  	%p153, %p151, %p152;
	@%p153 bra 	$L__BB2_105;
	st.global.f32 	[%rd13+4], %f884;
$L__BB2_105:
	ld.param.u32 	%r233, [_Z21matrixMulPhase6_AsyncPfS_S_iii_param_4];
	ld.param.u32 	%r167, [_Z21matrixMulPhase6_AsyncPfS_S_iii_param_3];
	setp.ge.s32 	%p154, %r32, %r167;
	setp.ge.s32 	%p155, %r16, %r233;
	or.pred  	%p156, %p154, %p155;
	@%p156 bra 	$L__BB2_107;
	st.global.f32 	[%rd13+8], %f885;
$L__BB2_107:
	ld.param.u32 	%r234, [_Z21matrixMulPhase6_AsyncPfS_S_iii_param_4];
	ld.param.u32 	%r168, [_Z21matrixMulPhase6_AsyncPfS_S_iii_param_3];
	setp.ge.s32 	%p157, %r32, %r168;
	setp.ge.s32 	%p158, %r17, %r234;
	or.pred  	%p159, %p157, %p158;
	@%p159 bra 	$L__BB2_109;
	st.global.f32 	[%rd13+12], %f886;
$L__BB2_109:
	ld.param.u32 	%r235, [_Z21matrixMulPhase6_AsyncPfS_S_iii_param_4];
	ld.param.u32 	%r169, [_Z21matrixMulPhase6_AsyncPfS_S_iii_param_3];
	setp.ge.s32 	%p160, %r32, %r169;
	setp.ge.s32 	%p161, %r18, %r235;
	or.pred  	%p162, %p160, %p161;
	@%p162 bra 	$L__BB2_111;
	st.global.f32 	[%rd13+16], %f887;
$L__BB2_111:
	ld.param.u32 	%r236, [_Z21matrixMulPhase6_AsyncPfS_S_iii_param_4];
	ld.param.u32 	%r170, [_Z21matrixMulPhase6_AsyncPfS_S_iii_param_3];
	setp.ge.s32 	%p163, %r32, %r170;
	setp.ge.s32 	%p164, %r19, %r236;
	or.pred  	%p165, %p163, %p164;
	@%p165 bra 	$L__BB2_113;
	st.global.f32 	[%rd13+20], %f888;
$L__BB2_113:
	ld.param.u32 	%r237, [_Z21matrixMulPhase6_AsyncPfS_S_iii_param_4];
	ld.param.u32 	%r171, [_Z21matrixMulPhase6_AsyncPfS_S_iii_param_3];
	setp.ge.s32 	%p166, %r32, %r171;
	setp.ge.s32 	%p167, %r20, %r237;
	or.pred  	%p168, %p166, %p167;
	@%p168 bra 	$L__BB2_115;
	st.global.f32 	[%rd13+24], %f889;
$L__BB2_115:
	ld.param.u32 	%r238, [_Z21matrixMulPhase6_AsyncPfS_S_iii_param_4];
	ld.param.u32 	%r172, [_Z21matrixMulPhase6_AsyncPfS_S_iii_param_3];
	setp.ge.s32 	%p169, %r32, %r172;
	setp.ge.s32 	%p170, %r21, %r238;
	or.pred  	%p171, %p169, %p170;
	@%p171 bra 	$L__BB2_117;
	st.global.f32 	[%rd13+28], %f890;
$L__BB2_117:
	ld.param.u32 	%r239, [_Z21matrixMulPhase6_AsyncPfS_S_iii_param_4];
	ld.param.u32 	%r173, [_Z21matrixMulPhase6_AsyncPfS_S_iii_param_3];
	setp.ge.s32 	%p172, %r108, %r239;
	add.s32 	%r34, %r4, 7;
	setp.ge.s32 	%p173, %r34, %r173;
	add.s32 	%r35, %r33, %r239;
	or.pred  	%p174, %p173, %p172;
	@%p174 bra 	$L__BB2_119;
	add.s32 	%r116, %r108, %r35;
	mul.wide.s32 	%rd72, %r116, 4;
	add.s64 	%rd73, %rd8, %rd72;
	st.global.f32 	[%rd73], %f891;
$L__BB2_119:
	ld.param.u32 	%r240, [_Z21matrixMulPhase6_AsyncPfS_S_iii_param_4];
	ld.param.u32 	%r174, [_Z21matrixMulPhase6_AsyncPfS_S_iii_param_3];
	setp.ge.s32 	%p175, %r34, %r174;
	setp.ge.s32 	%p176, %r15, %r240;
	cvt.s64.s32 	%rd74, %r35;
	add.s64 	%rd75, %rd5, %rd74;
	shl.b64 	%rd76, %rd75, 2;
	add.s64 	%rd14, %rd8, %rd76;
	or.pred  	%p177, %p175, %p176;
	@%p177 bra 	$L__BB2_121;
	st.global.f32 	[%rd14+4], %f892;
$L__BB2_121:
	ld.param.u32 	%r241, [_Z21matrixMulPhase6_AsyncPfS_S_iii_param_4];
	ld.param.u32 	%r175, [_Z21matrixMulPhase6_AsyncPfS_S_iii_param_3];
	setp.ge.s32 	%p178, %r34, %r175;
	setp.ge.s32 	%p179, %r16, %r241;
	or.pred  	%p180, %p178, %p179;
	@%p180 bra 	$L__BB2_123;
	st.global.f32 	[%rd14+8], %f893;
$L__BB2_123:
	ld.param.u32 	%r242, [_Z21matrixMulPhase6_AsyncPfS_S_iii_param_4];
	ld.param.u32 	%r176, [_Z21matrixMulPhase6_AsyncPfS_S_iii_param_3];
	setp.ge.s32 	%p181, %r34, %r176;
	setp.ge.s32 	%p182, %r17, %r242;
	or.pred  	%p183, %p181, %p182;
	@%p183 bra 	$L__BB2_125;
	st.global.f32 	[%rd14+12], %f894;
$L__BB2_125:
	ld.param.u32 	%r243, [_Z21matrixMulPhase6_AsyncPfS_S_iii_param_4];
	ld.param.u32 	%r177, [_Z21matrixMulPhase6_AsyncPfS_S_iii_param_3];
	setp.ge.s32 	%p184, %r34, %r177;
	setp.ge.s32 	%p185, %r18, %r243;
	or.pred  	%p186, %p184, %p185;
	@%p186 bra 	$L__BB2_127;
	st.global.f32 	[%rd14+16], %f895;
$L__BB2_127:
	ld.param.u32 	%r244, [_Z21matrixMulPhase6_AsyncPfS_S_iii_param_4];
	ld.param.u32 	%r178, [_Z21matrixMulPhase6_AsyncPfS_S_iii_param_3];
	setp.ge.s32 	%p187, %r34, %r178;
	setp.ge.s32 	%p188, %r19, %r244;
	or.pred  	%p189, %p187, %p188;
	@%p189 bra 	$L__BB2_129;
	st.global.f32 	[%rd14+20], %f896;
$L__BB2_129:
	ld.param.u32 	%r245, [_Z21matrixMulPhase6_AsyncPfS_S_iii_param_4];
	ld.param.u32 	%r179, [_Z21matrixMulPhase6_AsyncPfS_S_iii_param_3];
	setp.ge.s32 	%p190, %r34, %r179;
	setp.ge.s32 	%p191, %r20, %r245;
	or.pred  	%p192, %p190, %p191;
	@%p192 bra 	$L__BB2_131;
	st.global.f32 	[%rd14+24], %f897;
$L__BB2_131:
	ld.param.u32 	%r246, [_Z21matrixMulPhase6_AsyncPfS_S_iii_param_4];
	ld.param.u32 	%r180, [_Z21matrixMulPhase6_AsyncPfS_S_iii_param_3];
	setp.ge.s32 	%p193, %r34, %r180;
	setp.ge.s32 	%p194, %r21, %r246;
	or.pred  	%p195, %p193, %p194;
	@%p195 bra 	$L__BB2_133;
	st.global.f32 	[%rd14+28], %f898;
$L__BB2_133:
	ret;

}


// ===== COMPILED SASS (sm_100) =====

	.target	sm_100

	.elftype	@"ET_EXEC"


//--------------------- .note.nv.tkinfo           --------------------------
	.section	.note.nv.tkinfo,"",@"SHT_NOTE"
	.sectionflags	@"SHF_NOTE_NV_TKINFO"
	.tkinfo
        /*0018*/ 	.word	0x00000002
        /*0030*/ 	.string	""
        /*0030*/ 	.string	"ptxas"
        /*0030*/ 	.string	"Cuda compilation tools, release 13.0, V13.0.88"
        /*0030*/ 	.string	"Build cuda_13.0.r13.0/compiler.36424714_0"
        /*0030*/ 	.string	"-arch sm_100 -m 64 "



//--------------------- .note.nv.cuinfo           --------------------------
	.section	.note.nv.cuinfo,"",@"SHT_NOTE"
	.sectionflags	@"SHF_NOTE_NV_CUINFO"
        /*0018*/ 	.short	0x0002
        /*001a*/ 	.short	0x0064
        /*001c*/ 	.short	0x0082
	.zero		2


//--------------------- .nv.info                  --------------------------
	.section	.nv.info,"",@"SHT_CUDA_INFO"
	.align	4


	//----- nvinfo : EIATTR_REGCOUNT
	.align		4
        /*0000*/ 	.byte	0x04, 0x2f
        /*0002*/ 	.short	(.L_1 - .L_0)
	.align		4
.L_0:
        /*0004*/ 	.word	index@(_Z16matrixMulPhase4GPfS_S_iii)
        /*0008*/ 	.word	0x0000007f


	//----- nvinfo : EIATTR_FRAME_SIZE
	.align		4
.L_1:
        /*000c*/ 	.byte	0x04, 0x11
        /*000e*/ 	.short	(.L_3 - .L_2)
	.align		4
.L_2:
        /*0010*/ 	.word	index@(_Z16matrixMulPhase4GPfS_S_iii)
        /*0014*/ 	.word	0x00000000


	//----- nvinfo : EIATTR_REGCOUNT
	.align		4
.L_3:
        /*0018*/ 	.byte	0x04, 0x2f
        /*001a*/ 	.short	(.L_5 - .L_4)
	.align		4
.L_4:
        /*001c*/ 	.word	index@(_Z15matrixMulPhase4PfS_S_iii)
        /*0020*/ 	.word	0x00000080


	//----- nvinfo : EIATTR_FRAME_SIZE
	.align		4
.L_5:
        /*0024*/ 	.byte	0x04, 0x11
        /*0026*/ 	.short	(.L_7 - .L_6)
	.align		4
.L_6:
        /*0028*/ 	.word	index@(_Z15matrixMulPhase4PfS_S_iii)
        /*002c*/ 	.word	0x00000000


	//----- nvinfo : EIATTR_REGCOUNT
	.align		4
.L_7:
        /*0030*/ 	.byte	0x04, 0x2f
        /*0032*/ 	.short	(.L_9 - .L_8)
	.align		4
.L_8:
        /*0034*/ 	.word	index@(_Z21matrixMulPhase6_AsyncPfS_S_iii)
        /*0038*/ 	.word	0x00000080


	//----- nvinfo : EIATTR_FRAME_SIZE
	.align		4
.L_9:
        /*003c*/ 	.byte	0x04, 0x11
        /*003e*/ 	.short	(.L_11 - .L_10)
	.align		4
.L_10:
        /*0040*/ 	.word	index@(_Z21matrixMulPhase6_AsyncPfS_S_iii)
        /*0044*/ 	.word	0x00000000


	//----- nvinfo : EIATTR_MIN_STACK_SIZE
	.align		4
.L_11:
        /*0048*/ 	.byte	0x04, 0x12
        /*004a*/ 	.short	(.L_13 - .L_12)
	.align		4
.L_12:
        /*004c*/ 	.word	index@(_Z21matrixMulPhase6_AsyncPfS_S_iii)
        /*0050*/ 	.word	0x00000000


	//----- nvinfo : EIATTR_MIN_STACK_SIZE
	.align		4
.L_13:
        /*0054*/ 	.byte	0x04, 0x12
        /*0056*/ 	.short	(.L_15 - .L_14)
	.align		4
.L_14:
        /*0058*/ 	.word	index@(_Z15matrixMulPhase4PfS_S_iii)
        /*005c*/ 	.word	0x00000000


	//----- nvinfo : EIATTR_MIN_STACK_SIZE
	.align		4
.L_15:
        /*0060*/ 	.byte	0x04, 0x12
        /*0062*/ 	.short	(.L_17 - .L_16)
	.align		4
.L_16:
        /*0064*/ 	.word	index@(_Z16matrixMulPhase4GPfS_S_iii)
        /*0068*/ 	.word	0x00000000
.L_17:


//--------------------- .nv.compat                --------------------------
	.section	.nv.compat,"",@"SHT_CUDA_COMPAT_INFO"
	.align	4
        /*0000*/ 	.byte	0x02, 0x09, 0x00, 0x00, 0x02, 0x02, 0x01, 0x00, 0x02, 0x05, 0x05, 0x00, 0x03, 0x07, 0x01, 0x01
        /*0010*/ 	.byte	0x02, 0x03, 0x00, 0x00, 0x02, 0x06, 0x01, 0x00, 0x04, 0x0b, 0x08, 0x00, 0x09, 0x00, 0x00, 0x00
        /*0020*/ 	.byte	0x00, 0x00, 0x00, 0x00


//--------------------- .nv.info._Z21matrixMulPhase6_AsyncPfS_S_iii --------------------------
	.section	.nv.info._Z21matrixMulPhase6_AsyncPfS_S_iii,"",@"SHT_CUDA_INFO"
	.sectionflags	@""
	.align	4


	//----- nvinfo : EIATTR_CUDA_API_VERSION
	.align		4
        /*0000*/ 	.byte	0x04, 0x37
        /*0002*/ 	.short	(.L_19 - .L_18)
.L_18:
        /*0004*/ 	.word	0x00000082


	//----- nvinfo : EIATTR_KPARAM_INFO
	.align		4
.L_19:
        /*0008*/ 	.byte	0x04, 0x17
        /*000a*/ 	.short	(.L_21 - .L_20)
.L_20:
        /*000c*/ 	.word	0x00000000
        /*0010*/ 	.short	0x0005
        /*0012*/ 	.short	0x0020
        /*0014*/ 	.byte	0x00, 0xf0, 0x11, 0x00


	//----- nvinfo : EIATTR_KPARAM_INFO
	.align		4
.L_21:
        /*0018*/ 	.byte	0x04, 0x17
        /*001a*/ 	.short	(.L_23 - .L_22)
.L_22:
        /*001c*/ 	.word	0x00000000
        /*0020*/ 	.short	0x0004
        /*0022*/ 	.short	0x001c
        /*0024*/ 	.byte	0x00, 0xf0, 0x11, 0x00


	//----- nvinfo : EIATTR_KPARAM_INFO
	.align		4
.L_23:
        /*0028*/ 	.byte	0x04, 0x17
        /*002a*/ 	.short	(.L_25 - .L_24)
.L_24:
        /*002c*/ 	.word	0x00000000
        /*0030*/ 	.short	0x0003
        /*0032*/ 	.short	0x0018
        /*0034*/ 	.byte	0x00, 0xf0, 0x11, 0x00


	//----- nvinfo : EIATTR_KPARAM_INFO
	.align		4
.L_25:
        /*0038*/ 	.byte	0x04, 0x17
        /*003a*/ 	.short	(.L_27 - .L_26)
.L_26:
        /*003c*/ 	.word	0x00000000
        /*0040*/ 	.short	0x0002
        /*0042*/ 	.short	0x0010
        /*0044*/ 	.byte	0x00, 0xf5, 0x21, 0x00


	//----- nvinfo : EIATTR_KPARAM_INFO
	.align		4
.L_27:
        /*0048*/ 	.byte	0x04, 0x17
        /*004a*/ 	.short	(.L_29 - .L_28)
.L_28:
        /*004c*/ 	.word	0x00000000
        /*0050*/ 	.short	0x0001
        /*0052*/ 	.short	0x0008
        /*0054*/ 	.byte	0x00, 0xf5, 0x21, 0x00


	//----- nvinfo : EIATTR_KPARAM_INFO
	.align		4
.L_29:
        /*0058*/ 	.byte	0x04, 0x17
        /*005a*/ 	.short	(.L_31 - .L_30)
.L_30:
        /*005c*/ 	.word	0x00000000
        /*0060*/ 	.short	0x0000
        /*0062*/ 	.short	0x0000
        /*0064*/ 	.byte	0x00, 0xf5, 0x21, 0x00


	//----- nvinfo : EIATTR_SPARSE_MMA_MASK
	.align		4
.L_31:
        /*0068*/ 	.byte	0x03, 0x50
        /*006a*/ 	.short	0x0000


	//----- nvinfo : EIATTR_MAXREG_COUNT
	.align		4
        /*006c*/ 	.byte	0x03, 0x1b
        /*006e*/ 	.short	0x00ff


	//----- nvinfo : EIATTR_NUM_BARRIERS
	.align		4
        /*0070*/ 	.byte	0x02, 0x4c
        /*0072*/ 	.byte	0x01
	.zero		1


	//----- nvinfo : EIATTR_MERCURY_ISA_VERSION
	.align		4
        /*0074*/ 	.byte	0x03, 0x5f
        /*0076*/ 	.short	0x0101


	//----- nvinfo : EIATTR_VRC_CTA_INIT_COUNT
	.align		4
        /*0078*/ 	.byte	0x02, 0x4a
	.zero		1
	.zero		1


	//----- nvinfo : EIATTR_EXIT_INSTR_OFFSETS
	.align		4
        /*007c*/ 	.byte	0x04, 0x1c
        /*007e*/ 	.short	(.L_33 - .L_32)


	//   ....[0]....
.L_32:
        /*0080*/ 	.word	0x00003aa0


	//   ....[1]....
        /*0084*/ 	.word	0x00003ac0


	//----- nvinfo : EIATTR_CBANK_PARAM_SIZE
	.align		4
.L_33:
        /*0088*/ 	.byte	0x03, 0x19
        /*008a*/ 	.short	0x0024


	//----- nvinfo : EIATTR_PARAM_CBANK
	.align		4
        /*008c*/ 	.byte	0x04, 0x0a
        /*008e*/ 	.short	(.L_35 - .L_34)
	.align		4
.L_34:
        /*0090*/ 	.word	index@(.nv.constant0._Z21matrixMulPhase6_AsyncPfS_S_iii)
        /*0094*/ 	.short	0x0380
        /*0096*/ 	.short	0x0024


	//----- nvinfo : EIATTR_SW_WAR
	.align		4
.L_35:
        /*0098*/ 	.byte	0x04, 0x36
        /*009a*/ 	.short	(.L_37 - .L_36)
.L_36:
        /*009c*/ 	.word	0x00000008
.L_37:


//--------------------- .nv.info._Z15matrixMulPhase4PfS_S_iii --------------------------
	.section	.nv.info._Z15matrixMulPhase4PfS_S_iii,"",@"SHT_CUDA_INFO"
	.sectionflags	@""
	.align	4


	//----- nvinfo : EIATTR_CUDA_API_VERSION
	.align		4
        /*0000*/ 	.byte	0x04, 0x37
        /*0002*/ 	.short	(.L_39 - .L_38)
.L_38:
        /*0004*/ 	.word	0x00000082


	//----- nvinfo : EIATTR_KPARAM_INFO
	.align		4
.L_39:
        /*0008*/ 	.byte	0x04, 0x17
        /*000a*/ 	.short	(.L_41 - .L_40)
.L_40:
        /*000c*/ 	.word	0x00000000
        /*0010*/ 	.short	0x0005
        /*0012*/ 	.short	0x0020
        /*0014*/ 	.byte	0x00, 0xf0, 0x11, 0x00


	//----- nvinfo : EIATTR_KPARAM_INFO
	.align		4
.L_41:
        /*0018*/ 	.byte	0x04, 0x17
        /*001a*/ 	.short	(.L_43 - .L_42)
.L_42:
        /*001c*/ 	.word	0x00000000
        /*0020*/ 	.short	0x0004
        /*0022*/ 	.short	0x001c
        /*0024*/ 	.byte	0x00, 0xf0, 0x11, 0x00


	//----- nvinfo : EIATTR_KPARAM_INFO
	.align		4
.L_43:
        /*0028*/ 	.byte	0x04, 0x17
        /*002a*/ 	.short	(.L_45 - .L_44)
.L_44:
        /*002c*/ 	.word	0x00000000
        /*0030*/ 	.short	0x0003
        /*0032*/ 	.short	0x0018
        /*0034*/ 	.byte	0x00, 0xf0, 0x11, 0x00


	//----- nvinfo : EIATTR_KPARAM_INFO
	.align		4
.L_45:
        /*0038*/ 	.byte	0x04, 0x17
        /*003a*/ 	.short	(.L_47 - .L_46)
.L_46:
        /*003c*/ 	.word	0x00000000
        /*0040*/ 	.short	0x0002
        /*0042*/ 	.short	0x0010
        /*0044*/ 	.byte	0x00, 0xf5, 0x21, 0x00


	//----- nvinfo : EIATTR_KPARAM_INFO
	.align		4
.L_47:
        /*0048*/ 	.byte	0x04, 0x17
        /*004a*/ 	.short	(.L_49 - .L_48)
.L_48:
        /*004c*/ 	.word	0x00000000
        /*0050*/ 	.short	0x0001
        /*0052*/ 	.short	0x0008
        /*0054*/ 	.byte	0x00, 0xf5, 0x21, 0x00


	//----- nvinfo : EIATTR_KPARAM_INFO
	.align		4
.L_49:
        /*0058*/ 	.byte	0x04, 0x17
        /*005a*/ 	.short	(.L_51 - .L_50)
.L_50:
        /*005c*/ 	.word	0x00000000
        /*0060*/ 	.short	0x0000
        /*0062*/ 	.short	0x0000
        /*0064*/ 	.byte	0x00, 0xf5, 0x21, 0x00


	//----- nvinfo : EIATTR_SPARSE_MMA_MASK
	.align		4
.L_51:
        /*0068*/ 	.byte	0x03, 0x50
        /*006a*/ 	.short	0x0000


	//----- nvinfo : EIATTR_MAXREG_COUNT
	.align		4
        /*006c*/ 	.byte	0x03, 0x1b
        /*006e*/ 	.short	0x00ff


	//----- nvinfo : EIATTR_NUM_BARRIERS
	.align		4
        /*0070*/ 	.byte	0x02, 0x4c
        /*0072*/ 	.byte	0x01
	.zero		1


	//----- nvinfo : EIATTR_MERCURY_ISA_VERSION
	.align		4
        /*0074*/ 	.byte	0x03, 0x5f
        /*0076*/ 	.short	0x0101


	//----- nvinfo : EIATTR_VRC_CTA_INIT_COUNT
	.align		4
        /*0078*/ 	.byte	0x02, 0x4a
	.zero		1
	.zero		1


	//----- nvinfo : EIATTR_EXIT_INSTR_OFFSETS
	.align		4
        /*007c*/ 	.byte	0x04, 0x1c
        /*007e*/ 	.short	(.L_53 - .L_52)


	//   ....[0]....
.L_52:
        /*0080*/ 	.word	0x00003770


	//   ....[1]....
        /*0084*/ 	.word	0x00003790


	//----- nvinfo : EIATTR_CRS_STACK_SIZE
	.align		4
.L_53:
        /*0088*/ 	.byte	0x04, 0x1e
        /*008a*/ 	.short	(.L_55 - .L_54)
.L_54:
        /*008c*/ 	.word	0x00000000


	//----- nvinfo : EIATTR_CBANK_PARAM_SIZE
	.align		4
.L_55:
        /*0090*/ 	.byte	0x03, 0x19
        /*0092*/ 	.short	0x0024


	//----- nvinfo : EIATTR_PARAM_CBANK
	.align		4
        /*0094*/ 	.byte	0x04, 0x0a
        /*0096*/ 	.short	(.L_57 - .L_56)
	.align		4
.L_56:
        /*0098*/ 	.word	index@(.nv.constant0._Z15matrixMulPhase4PfS_S_iii)
        /*009c*/ 	.short	0x0380
        /*009e*/ 	.short	0x0024


	//----- nvinfo : EIATTR_SW_WAR
	.align		4
.L_57:
        /*00a0*/ 	.byte	0x04, 0x36
        /*00a2*/ 	.short	(.L_59 - .L_58)
.L_58:
        /*00a4*/ 	.word	0x00000008
.L_59:


//--------------------- .nv.info._Z16matrixMulPhase4GPfS_S_iii --------------------------
	.section	.nv.info._Z16matrixMulPhase4GPfS_S_iii,"",@"SHT_CUDA_INFO"
	.sectionflags	@""
	.align	4


	//----- nvinfo : EIATTR_CUDA_API_VERSION
	.align		4
        /*0000*/ 	.byte	0x04, 0x37
        /*0002*/ 	.short	(.L_61 - .L_60)
.L_60:
        /*0004*/ 	.word	0x00000082


	//----- nvinfo : EIATTR_KPARAM_INFO
	.align		4
.L_61:
        /*0008*/ 	.byte	0x04, 0x17
        /*000a*/ 	.short	(.L_63 - .L_62)
.L_62:
        /*000c*/ 	.word	0x00000000
        /*0010*/ 	.short	0x0005
        /*0012*/ 	.short	0x0020
        /*0014*/ 	.byte	0x00, 0xf0, 0x11, 0x00


	//----- nvinfo : EIATTR_KPARAM_INFO
	.align		4
.L_63:
        /*0018*/ 	.byte	0x04, 0x17
        /*001a*/ 	.short	(.L_65 - .L_64)
.L_64:
        /*001c*/ 	.word	0x00000000
        /*0020*/ 	.short	0x0004
        /*0022*/ 	.short	0x001c
        /*0024*/ 	.byte	0x00, 0xf0, 0x11, 0x00


	//----- nvinfo : EIATTR_KPARAM_INFO
	.align		4
.L_65:
        /*0028*/ 	.byte	0x04, 0x17
        /*002a*/ 	.short	(.L_67 - .L_66)
.L_66:
        /*002c*/ 	.word	0x00000000
        /*0030*/ 	.short	0x0003
        /*0032*/ 	.short	0x0018
        /*0034*/ 	.byte	0x00, 0xf0, 0x11, 0x00


	//----- nvinfo : EIATTR_KPARAM_INFO
	.align		4
.L_67:
        /*0038*/ 	.byte	0x04, 0x17
        /*003a*/ 	.short	(.L_69 - .L_68)
.L_68:
        /*003c*/ 	.word	0x00000000
        /*0040*/ 	.short	0x0002
        /*0042*/ 	.short	0x0010
        /*0044*/ 	.byte	0x00, 0xf5, 0x21, 0x00


	//----- nvinfo : EIATTR_KPARAM_INFO
	.align		4
.L_69:
        /*0048*/ 	.byte	0x04, 0x17
        /*004a*/ 	.short	(.L_71 - .L_70)
.L_70:
        /*004c*/ 	.word	0x00000000
        /*0050*/ 	.short	0x0001
        /*0052*/ 	.short	0x0008
        /*0054*/ 	.byte	0x00, 0xf5, 0x21, 0x00


	//----- nvinfo : EIATTR_KPARAM_INFO
	.align		4
.L_71:
        /*0058*/ 	.byte	0x04, 0x17
        /*005a*/ 	.short	(.L_73 - .L_72)
.L_72:
        /*005c*/ 	.word	0x00000000
        /*0060*/ 	.short	0x0000
        /*0062*/ 	.short	0x0000
        /*0064*/ 	.byte	0x00, 0xf5, 0x21, 0x00


	//----- nvinfo : EIATTR_SPARSE_MMA_MASK
	.align		4
.L_73:
        /*0068*/ 	.byte	0x03, 0x50
        /*006a*/ 	.short	0x0000


	//----- nvinfo : EIATTR_MAXREG_COUNT
	.align		4
        /*006c*/ 	.byte	0x03, 0x1b
        /*006e*/ 	.short	0x00ff


	//----- nvinfo : EIATTR_NUM_BARRIERS
	.align		4
        /*0070*/ 	.byte	0x02, 0x4c
        /*0072*/ 	.byte	0x01
	.zero		1


	//----- nvinfo : EIATTR_MERCURY_ISA_VERSION
	.align		4
        /*0074*/ 	.byte	0x03, 0x5f
        /*0076*/ 	.short	0x0101


	//----- nvinfo : EIATTR_VRC_CTA_INIT_COUNT
	.align		4
        /*0078*/ 	.byte	0x02, 0x4a
	.zero		1
	.zero		1


	//----- nvinfo : EIATTR_EXIT_INSTR_OFFSETS
	.align		4
        /*007c*/ 	.byte	0x04, 0x1c
        /*007e*/ 	.short	(.L_75 - .L_74)


	//   ....[0]....
.L_74:
        /*0080*/ 	.word	0x00003ad0


	//   ....[1]....
        /*0084*/ 	.word	0x00003af0


	//----- nvinfo : EIATTR_CRS_STACK_SIZE
	.align		4
.L_75:
        /*0088*/ 	.byte	0x04, 0x1e
        /*008a*/ 	.short	(.L_77 - .L_76)
.L_76:
        /*008c*/ 	.word	0x00000000


	//----- nvinfo : EIATTR_CBANK_PARAM_SIZE
	.align		4
.L_77:
        /*0090*/ 	.byte	0x03, 0x19
        /*0092*/ 	.short	0x0024


	//----- nvinfo : EIATTR_PARAM_CBANK
	.align		4
        /*0094*/ 	.byte	0x04, 0x0a
        /*0096*/ 	.short	(.L_79 - .L_78)
	.align		4
.L_78:
        /*0098*/ 	.word	index@(.nv.constant0._Z16matrixMulPhase4GPfS_S_iii)
        /*009c*/ 	.short	0x0380
        /*009e*/ 	.short	0x0024


	//----- nvinfo : EIATTR_SW_WAR
	.align		4
.L_79:
        /*00a0*/ 	.byte	0x04, 0x36
        /*00a2*/ 	.short	(.L_81 - .L_80)
.L_80:
        /*00a4*/ 	.word	0x00000008
.L_81:


//--------------------- .nv.callgraph             --------------------------
	.section	.nv.callgraph,"",@"SHT_CUDA_CALLGRAPH"
	.align	4
	.sectionentsize	8
	.align		4
        /*0000*/ 	.word	0x00000000
	.align		4
        /*0004*/ 	.word	0xffffffff
	.align		4
        /*0008*/ 	.word	0x00000000
	.align		4
        /*000c*/ 	.word	0xfffffffe
	.align		4
        /*0010*/ 	.word	0x00000000
	.align		4
        /*0014*/ 	.word	0xfffffffd
	.align		4
        /*0018*/ 	.word	0x00000000
	.align		4
        /*001c*/ 	.word	0xfffffffc


//--------------------- .text._Z21matrixMulPhase6_AsyncPfS_S_iii --------------------------
	.section	.text._Z21matrixMulPhase6_AsyncPfS_S_iii,"ax",@progbits
	.align	128
        .global         _Z21matrixMulPhase6_AsyncPfS_S_iii
        .type           _Z21matrixMulPhase6_AsyncPfS_S_iii,@function
        .size           _Z21matrixMulPhase6_AsyncPfS_S_iii,(.L_x_16 - _Z21matrixMulPhase6_AsyncPfS_S_iii)
        .other          _Z21matrixMulPhase6_AsyncPfS_S_iii,@"STO_CUDA_ENTRY STV_DEFAULT"
_Z21matrixMulPhase6_AsyncPfS_S_iii:
.text._Z21matrixMulPhase6_AsyncPfS_S_iii:
[----:B------:R-:W-:Y:S01]  /*0000*/  LDC R1, c[0x0][0x37c] ;  /* 0x0000df00ff017b82 */ /* 0x000fe20000000800 */
[----:B------:R-:W1:Y:S01]  /*0010*/  S2R R0, SR_TID.Y ;  /* 0x0000000000007919 */ /* 0x000e620000002200 */
[----:B------:R-:W1:Y:S06]  /*0020*/  LDCU UR6, c[0x0][0x360] ;  /* 0x00006c00ff0677ac */ /* 0x000e6c0008000800 */
[----:B------:R-:W2:Y:S01]  /*0030*/  S2UR UR4, SR_CTAID.Y ;  /* 0x00000000000479c3 */ /* 0x000ea20000002600 */
[----:B------:R-:W-:Y:S01]  /*0040*/  HFMA2 R108, -RZ, RZ, 0, 0 ;  /* 0x00000000ff6c7431 */ /* 0x000fe200000001ff */
[----:B------:R-:W1:Y:S01]  /*0050*/  S2R R3, SR_TID.X ;  /* 0x0000000000037919 */ /* 0x000e620000002100 */
[----:B------:R-:W3:Y:S01]  /*0060*/  LDCU UR7, c[0x0][0x39c] ;  /* 0x00007380ff0777ac */ /* 0x000ee20008000800 */
[----:B------:R-:W-:Y:S01]  /*0070*/  HFMA2 R85, -RZ, RZ, 0, 0 ;  /* 0x00000000ff557431 */ /* 0x000fe200000001ff */
[----:B------:R-:W-:Y:S01]  /*0080*/  CS2R R86, SRZ ;  /* 0x0000000000567805 */ /* 0x000fe2000001ff00 */
[----:B------:R-:W4:Y:S01]  /*0090*/  S2R R10, SR_CTAID.X ;  /* 0x00000000000a7919 */ /* 0x000f220000002500 */
[----:B------:R-:W5:Y:S01]  /*00a0*/  LDCU.64 UR10, c[0x0][0x380] ;  /* 0x00007000ff0a77ac */ /* 0x000f620008000a00 */
[----:B------:R-:W2:Y:S01]  /*00b0*/  LDC R12, c[0x0][0x3a0] ;  /* 0x0000e800ff0c7b82 */ /* 0x000ea20000000800 */
[----:B------:R-:W-:Y:S01]  /*00c0*/  HFMA2 R18, -RZ, RZ, 0, 0 ;  /* 0x00000000ff127431 */ /* 0x000fe200000001ff */
[----:B------:R-:W-:Y:S01]  /*00d0*/  MOV R106, RZ ;  /* 0x000000ff006a7202 */ /* 0x000fe20000000f00 */
[----:B------:R-:W5:Y:S01]  /*00e0*/  LDCU.64 UR8, c[0x0][0x358] ;  /* 0x00006b00ff0877ac */ /* 0x000f620008000a00 */
[----:B------:R-:W-:Y:S01]  /*00f0*/  HFMA2 R16, -RZ, RZ, 0, 0 ;  /* 0x00000000ff107431 */ /* 0x000fe200000001ff */
[----:B------:R-:W-:Y:S01]  /*0100*/  CS2R R74, SRZ ;  /* 0x00000000004a7805 */ /* 0x000fe2000001ff00 */
[----:B------:R-:W-:Y:S01]  /*0110*/  HFMA2 R120, -RZ, RZ, 0, 0 ;  /* 0x00000000ff787431 */ /* 0x000fe200000001ff */
[----:B------:R-:W-:Y:S01]  /*0120*/  CS2R R72, SRZ ;  /* 0x0000000000487805 */ /* 0x000fe2000001ff00 */
[----:B------:R-:W5:Y:S01]  /*0130*/  S2UR UR5, SR_CgaCtaId ;  /* 0x00000000000579c3 */ /* 0x000f620000008800 */
[----:B------:R-:W-:Y:S01]  /*0140*/  HFMA2 R118, -RZ, RZ, 0, 0 ;  /* 0x00000000ff767431 */ /* 0x000fe200000001ff */
[----:B------:R-:W-:Y:S01]  /*0150*/  MOV R110, RZ ;  /* 0x000000ff006e7202 */ /* 0x000fe20000000f00 */
[----:B------:R-:W-:Y:S01]  /*0160*/  HFMA2 R94, -RZ, RZ, 0, 0 ;  /* 0x00000000ff5e7431 */ /* 0x000fe200000001ff */
[----:B------:R-:W-:-:S02]  /*0170*/  CS2R R80, SRZ ;  /* 0x0000000000507805 */ /* 0x000fc4000001ff00 */
[----:B---3--:R-:W-:Y:S02]  /*0180*/  MOV R26, UR7 ;  /* 0x00000007001a7c02 */ /* 0x008fe40008000f00 */
[----:B------:R-:W-:Y:S02]  /*0190*/  CS2R R90, SRZ ;  /* 0x00000000005a7805 */ /* 0x000fe4000001ff00 */
[----:B------:R-:W-:Y:S01]  /*01a0*/  CS2R R82, SRZ ;  /* 0x0000000000527805 */ /* 0x000fe2000001ff00 */
[----:B------:R-:W3:Y:S01]  /*01b0*/  LDC.64 R4, c[0x0][0x388] ;  /* 0x0000e200ff047b82 */ /* 0x000ee20000000a00 */
[----:B------:R-:W-:Y:S02]  /*01c0*/  CS2R R70, SRZ ;  /* 0x0000000000467805 */ /* 0x000fe4000001ff00 */
[----:B------:R-:W-:Y:S02]  /*01d0*/  CS2R R68, SRZ ;  /* 0x0000000000447805 */ /* 0x000fe4000001ff00 */
[----:B------:R-:W-:-:S02]  /*01e0*/  CS2R R112, SRZ ;  /* 0x0000000000707805 */ /* 0x000fc4000001ff00 */
[----:B------:R-:W-:Y:S02]  /*01f0*/  CS2R R78, SRZ ;  /* 0x00000000004e7805 */ /* 0x000fe4000001ff00 */
[----:B------:R-:W-:Y:S02]  /*0200*/  CS2R R66, SRZ ;  /* 0x0000000000427805 */ /* 0x000fe4000001ff00 */
[----:B------:R-:W-:Y:S02]  /*0210*/  CS2R R76, SRZ ;  /* 0x00000000004c7805 */ /* 0x000fe4000001ff00 */
[----:B------:R-:W-:Y:S01]  /*0220*/  CS2R R64, SRZ ;  /* 0x0000000000407805 */ /* 0x000fe2000001ff00 */
[----:B--2---:R-:W-:Y:S01]  /*0230*/  IMAD R6, R12, UR4, RZ ;  /* 0x000000040c067c24 */ /* 0x004fe2000f8e02ff */
[----:B------:R-:W-:Y:S01]  /*0240*/  UMOV UR4, 0x400 ;  /* 0x0000040000047882 */ /* 0x000fe20000000000 */
[----:B-1----:R-:W-:Y:S01]  /*0250*/  IMAD R2, R0, UR6, R3 ;  /* 0x0000000600027c24 */ /* 0x002fe2000f8e0203 */
[----:B------:R-:W-:-:S02]  /*0260*/  CS2R R116, SRZ ;  /* 0x0000000000747805 */ /* 0x000fc4000001ff00 */
[----:B------:R-:W-:Y:S02]  /*0270*/  CS2R R114, SRZ ;  /* 0x0000000000727805 */ /* 0x000fe4000001ff00 */
[----:B------:R-:W-:Y:S02]  /*0280*/  SHF.L.U32 R6, R6, 0x7, RZ ;  /* 0x0000000706067819 */ /* 0x000fe400000006ff */
[----:B------:R-:W-:Y:S02]  /*0290*/  CS2R R100, SRZ ;  /* 0x0000000000647805 */ /* 0x000fe4000001ff00 */
[----:B------:R-:W-:Y:S01]  /*02a0*/  SHF.L.U32 R9, R2, 0x2, RZ ;  /* 0x0000000202097819 */ /* 0x000fe200000006ff */
[----:B-----5:R-:W-:Y:S01]  /*02b0*/  ULEA UR6, UR5, UR4, 0x18 ;  /* 0x0000000405067291 */ /* 0x020fe2000f8ec0ff */
[----:B------:R-:W-:Y:S01]  /*02c0*/  SHF.R.U32.HI R8, RZ, 0x1, R2 ;  /* 0x00000001ff087819 */ /* 0x000fe20000011602 */
[----:B------:R-:W-:Y:S01]  /*02d0*/  UIADD3 UR4, UPT, UPT, UR4, 0x2000, URZ ;  /* 0x0000200004047890 */ /* 0x000fe2000fffe0ff */
[----:B------:R-:W-:-:S02]  /*02e0*/  LOP3.LUT R7, R9, 0x4, RZ, 0xc0, !PT ;  /* 0x0000000409077812 */ /* 0x000fc400078ec0ff */
[----:B------:R-:W-:Y:S02]  /*02f0*/  CS2R R60, SRZ ;  /* 0x00000000003c7805 */ /* 0x000fe4000001ff00 */
[----:B------:R-:W-:Y:S01]  /*0300*/  SHF.R.U32.HI R15, RZ, 0x5, R2 ;  /* 0x00000005ff0f7819 */ /* 0x000fe20000011602 */
[----:B------:R-:W-:Y:S01]  /*0310*/  ULEA UR4, UR5, UR4, 0x18 ;  /* 0x0000000405047291 */ /* 0x000fe2000f8ec0ff */
[----:B------:R-:W-:Y:S01]  /*0320*/  LOP3.LUT R17, R9, 0x7c, RZ, 0xc0, !PT ;  /* 0x0000007c09117812 */ /* 0x000fe200078ec0ff */
[----:B------:R-:W-:Y:S01]  /*0330*/  IMAD R11, R8, R12, R7 ;  /* 0x0000000c080b7224 */ /* 0x000fe200078e0207 */
[----:B----4-:R-:W-:Y:S02]  /*0340*/  SHF.L.U32 R7, R10, 0x7, RZ ;  /* 0x000000070a077819 */ /* 0x010fe400000006ff */
[----:B------:R-:W-:Y:S02]  /*0350*/  CS2R R40, SRZ ;  /* 0x0000000000287805 */ /* 0x000fe4000001ff00 */
[----:B------:R-:W-:-:S02]  /*0360*/  MOV R63, RZ ;  /* 0x000000ff003f7202 */ /* 0x000fc40000000f00 */
[----:B------:R-:W-:Y:S02]  /*0370*/  CS2R R92, SRZ ;  /* 0x00000000005c7805 */ /* 0x000fe4000001ff00 */
[----:B------:R-:W-:Y:S01]  /*0380*/  SHF.R.S32.HI R13, RZ, 0x1f, R11 ;  /* 0x0000001fff0d7819 */ /* 0x000fe2000001140b */
[----:B---3--:R-:W-:Y:S01]  /*0390*/  IMAD.WIDE.U32 R4, R7, 0x4, R4 ;  /* 0x0000000407047825 */ /* 0x008fe200078e0004 */
[----:B------:R-:W-:Y:S02]  /*03a0*/  IADD3 R10, P0, PT, R6, R11, RZ ;  /* 0x0000000b060a7210 */ /* 0x000fe40007f1e0ff */
[----:B------:R-:W-:Y:S02]  /*03b0*/  CS2R R36, SRZ ;  /* 0x0000000000247805 */ /* 0x000fe4000001ff00 */
[----:B------:R-:W-:Y:S02]  /*03c0*/  MOV R124, RZ ;  /* 0x000000ff007c7202 */ /* 0x000fe40000000f00 */
[----:B------:R-:W-:-:S02]  /*03d0*/  CS2R R96, SRZ ;  /* 0x0000000000607805 */ /* 0x000fc4000001ff00 */
[----:B------:R-:W-:Y:S01]  /*03e0*/  LEA.HI.X.SX32 R19, R6, R13, 0x1, P0 ;  /* 0x0000000d06137211 */ /* 0x000fe200000f0eff */
[----:B------:R-:W-:Y:S01]  /*03f0*/  IMAD R13, R15, R26, R17 ;  /* 0x0000001a0f0d7224 */ /* 0x000fe200078e0211 */
[----:B------:R-:W-:Y:S02]  /*0400*/  SHF.L.U32 R6, R2, 0x4, RZ ;  /* 0x0000000402067819 */ /* 0x000fe400000006ff */
[----:B------:R-:W-:Y:S02]  /*0410*/  CS2R R88, SRZ ;  /* 0x0000000000587805 */ /* 0x000fe4000001ff00 */
[----:B------:R-:W-:Y:S01]  /*0420*/  LEA R2, R8, UR6, 0x5 ;  /* 0x0000000608027c11 */ /* 0x000fe2000f8e28ff */
[----:B------:R-:W-:Y:S01]  /*0430*/  IMAD.WIDE R4, R13, 0x4, R4 ;  /* 0x000000040d047825 */ /* 0x000fe200078e0204 */
[----:B------:R-:W-:Y:S02]  /*0440*/  LOP3.LUT R7, R6, 0x10, RZ, 0xc0, !PT ;  /* 0x0000001006077812 */ /* 0x000fe400078ec0ff */
[----:B------:R-:W-:-:S02]  /*0450*/  CS2R R104, SRZ ;  /* 0x0000000000687805 */ /* 0x000fc4000001ff00 */
[----:B------:R-:W-:Y:S02]  /*0460*/  LEA R8, P0, R10, UR10, 0x2 ;  /* 0x0000000a0a087c11 */ /* 0x000fe4000f8010ff */
[----:B------:R-:W-:Y:S02]  /*0470*/  LOP3.LUT R11, R6, 0x1f0, RZ, 0xc0, !PT ;  /* 0x000001f0060b7812 */ /* 0x000fe400078ec0ff */
[----:B------:R-:W-:Y:S02]  /*0480*/  LEA R6, R15, UR4, 0x9 ;  /* 0x000000040f067c11 */ /* 0x000fe4000f8e48ff */
[----:B------:R-:W-:Y:S02]  /*0490*/  LEA.HI.X R9, R10, UR11, R19, 0x2, P0 ;  /* 0x0000000b0a097c11 */ /* 0x000fe400080f1413 */
[----:B------:R-:W-:Y:S02]  /*04a0*/  IADD3 R7, PT, PT, R2, R7, RZ ;  /* 0x0000000702077210 */ /* 0x000fe40007ffe0ff */
[----:B------:R-:W-:-:S02]  /*04b0*/  IADD3 R11, PT, PT, R6, R11, RZ ;  /* 0x0000000b060b7210 */ /* 0x000fc40007ffe0ff */
[----:B------:R-:W-:Y:S01]  /*04c0*/  ISETP.GE.AND P0, PT, R12, 0x1, PT ;  /* 0x000000010c00780c */ /* 0x000fe20003f06270 */
[----:B------:R-:W-:Y:S01]  /*04d0*/  @!PT LDS RZ, [RZ] ;  /* 0x00000000fffff984 */ /* 0x000fe20000000800 */
[----:B------:R-:W-:Y:S01]  /*04e0*/  @!PT LDS RZ, [RZ] ;  /* 0x00000000fffff984 */ /* 0x000fe20000000800 */
[----:B------:R-:W-:Y:S01]  /*04f0*/  @!PT LDS RZ, [RZ] ;  /* 0x00000000fffff984 */ /* 0x000fe20000000800 */
[----:B------:R-:W-:Y:S01]  /*0500*/  LDGSTS.E.BYPASS.128 [R7], desc[UR8][R8.64] ;  /* 0x0000000008077fae */ /* 0x000fe2000b981808 */
[----:B------:R-:W-:Y:S02]  /*0510*/  MOV R14, RZ ;  /* 0x000000ff000e7202 */ /* 0x000fe40000000f00 */
[----:B------:R-:W-:Y:S02]  /*0520*/  CS2R R12, SRZ ;  /* 0x00000000000c7805 */ /* 0x000fe4000001ff00 */
[----:B------:R-:W-:Y:S01]  /*0530*/  MOV R122, RZ ;  /* 0x000000ff007a7202 */ /* 0x000fe20000000f00 */
[----:B------:R1:W-:Y:S01]  /*0540*/  LDGSTS.E.BYPASS.128 [R11], desc[UR8][R4.64] ;  /* 0x00000000040b7fae */ /* 0x0003e2000b981808 */
[----:B------:R-:W-:Y:S02]  /*0550*/  MOV R98, RZ ;  /* 0x000000ff00627202 */ /* 0x000fe40000000f00 */
[----:B------:R-:W-:Y:S01]  /*0560*/  MOV R102, RZ ;  /* 0x000000ff00667202 */ /* 0x000fe20000000f00 */
[----:B------:R-:W0:Y:S01]  /*0570*/  LDGDEPBAR ;  /* 0x00000000000079af */ /* 0x000e220000000000 */
[----:B-1----:R-:W-:Y:S01]  /*0580*/  HFMA2 R11, -RZ, RZ, 0, 0 ;  /* 0x00000000ff0b7431 */ /* 0x002fe200000001ff */
[----:B------:R-:W-:-:S04]  /*0590*/  DEPBAR.LE SB0, 0x0 ;  /* 0x000080000000791a */ /* 0x000fc80000000000 */
[----:B------:R-:W-:Y:S06]  /*05a0*/  BAR.SYNC.DEFER_BLOCKING 0x0 ;  /* 0x0000000000007b1d */ /* 0x000fec0000010000 */
[----:B------:R-:W-:Y:S05]  /*05b0*/  @!P0 BRA `(.L_x_0) ;  /* 0x0000002400848947 */ /* 0x000fea0003800000 */
[----:B------:R-:W-:Y:S02]  /*05c0*/  IADD3 R5, PT, PT, R15, 0x8, RZ ;  /* 0x000000080f057810 */ /* 0x000fe40007ffe0ff */
[----:B------:R-:W-:Y:S02]  /*05d0*/  IADD3 R6, P0, PT, R8, 0x20, RZ ;  /* 0x0000002008067810 */ /* 0x000fe40007f1e0ff */
[----:B------:R-:W-:Y:S01]  /*05e0*/  MOV R7, 0x1 ;  /* 0x0000000100077802 */ /* 0x000fe20000000f00 */
[----:B------:R-:W-:Y:S01]  /*05f0*/  IMAD R5, R5, R26, R17 ;  /* 0x0000001a05057224 */ /* 0x000fe200078e0211 */
[----:B------:R-:W-:Y:S02]  /*0600*/  MOV R8, RZ ;  /* 0x000000ff00087202 */ /* 0x000fe40000000f00 */
[----:B------:R-:W-:Y:S02]  /*0610*/  MOV R108, RZ ;  /* 0x000000ff006c7202 */ /* 0x000fe40000000f00 */
[----:B------:R-:W-:-:S02]  /*0620*/  MOV R10, RZ ;  /* 0x000000ff000a7202 */ /* 0x000fc40000000f00 */
[----:B------:R-:W-:-:S07]  /*0630*/  IADD3.X R9, PT, PT, RZ, R9, RZ, P0, !PT ;  /* 0x00000009ff097210 */ /* 0x000fce00007fe4ff */
.L_x_2:
[----:B------:R-:W1:Y:S01]  /*0640*/  S2R R17, SR_CgaCtaId ;  /* 0x0000000000117919 */ /* 0x000e620000008800 */
[----:B------:R-:W2:Y:S01]  /*0650*/  LDC R15, c[0x0][0x3a0] ;  /* 0x0000e800ff0f7b82 */ /* 0x000ea20000000800 */
[----:B------:R-:W-:Y:S01]  /*0660*/  IADD3 R8, PT, PT, R8, 0x8, RZ ;  /* 0x0000000808087810 */ /* 0x000fe20007ffe0ff */
[----:B------:R-:W3:Y:S01]  /*0670*/  S2R R0, SR_TID.Y ;  /* 0x0000000000007919 */ /* 0x000ee20000002200 */
[----:B------:R-:W-:Y:S01]  /*0680*/  MOV R2, 0x400 ;  /* 0x0000040000027802 */ /* 0x000fe20000000f00 */
[----:B------:R-:W4:Y:S03]  /*0690*/  S2R R3, SR_TID.X ;  /* 0x0000000000037919 */ /* 0x000f260000002100 */
[----:B------:R-:W-:Y:S02]  /*06a0*/  IADD3 R4, PT, PT, R2, 0x2000, RZ ;  /* 0x0000200002047810 */ /* 0x000fe40007ffe0ff */
[----:B--2---:R-:W-:-:S02]  /*06b0*/  ISETP.GE.AND P0, PT, R8, R15, PT ;  /* 0x0000000f0800720c */ /* 0x004fc40003f06270 */
[C---:B-1----:R-:W-:Y:S02]  /*06c0*/  LEA R19, R17.reuse, R2, 0x18 ;  /* 0x0000000211137211 */ /* 0x042fe400078ec0ff */
[----:B------:R-:W-:Y:S02]  /*06d0*/  LEA R21, R17, R4, 0x18 ;  /* 0x0000000411157211 */ /* 0x000fe400078ec0ff */
[C---:B------:R-:W-:Y:S02]  /*06e0*/  LEA R17, R10.reuse, R19, 0xc ;  /* 0x000000130a117211 */ /* 0x040fe400078e60ff */
[----:B------:R-:W-:Y:S02]  /*06f0*/  LEA R2, R10, R21, 0xc ;  /* 0x000000150a027211 */ /* 0x000fe400078e60ff */
[----:B---3--:R-:W-:Y:S02]  /*0700*/  LEA R4, R0, R17, 0x8 ;  /* 0x0000001100047211 */ /* 0x008fe400078e40ff */
[----:B----4-:R-:W-:Y:S01]  /*0710*/  LEA R2, R3, R2, 0x5 ;  /* 0x0000000203027211 */ /* 0x010fe200078e28ff */
[----:B------:R-:W-:Y:S06]  /*0720*/  @P0 BRA `(.L_x_1) ;  /* 0x0000000000780947 */ /* 0x000fec0003800000 */
[----:B------:R-:W1:Y:S01]  /*0730*/  S2R R17, SR_TID.Y ;  /* 0x0000000000117919 */ /* 0x000e620000002200 */
[----:B------:R-:W1:Y:S01]  /*0740*/  LDCU UR4, c[0x0][0x360] ;  /* 0x00006c00ff0477ac */ /* 0x000e620008000800 */
[----:B------:R-:W2:Y:S01]  /*0750*/  S2UR UR5, SR_CgaCtaId ;  /* 0x00000000000579c3 */ /* 0x000ea20000008800 */
[----:B------:R-:W1:Y:S01]  /*0760*/  S2R R20, SR_TID.X ;  /* 0x0000000000147919 */ /* 0x000e620000002100 */
[----:B------:R-:W3:Y:S06]  /*0770*/  S2R R19, SR_CTAID.X ;  /* 0x0000000000137919 */ /* 0x000eec0000002500 */
[----:B------:R-:W4:Y:S01]  /*0780*/  LDC.64 R22, c[0x0][0x388] ;  /* 0x0000e200ff167b82 */ /* 0x000f220000000a00 */
[----:B-1----:R-:W-:Y:S01]  /*0790*/  IMAD R17, R17, UR4, R20 ;  /* 0x0000000411117c24 */ /* 0x002fe2000f8e0214 */
[----:B------:R-:W-:-:S02]  /*07a0*/  UMOV UR4, 0x400 ;  /* 0x0000040000047882 */ /* 0x000fc40000000000 */
[----:B------:R-:W-:Y:S01]  /*07b0*/  UIADD3 UR6, UPT, UPT, UR4, 0x2000, URZ ;  /* 0x0000200004067890 */ /* 0x000fe2000fffe0ff */
[----:B---3--:R-:W-:Y:S01]  /*07c0*/  SHF.L.U32 R19, R19, 0x7, RZ ;  /* 0x0000000713137819 */ /* 0x008fe200000006ff */
[----:B--2---:R-:W-:Y:S01]  /*07d0*/  ULEA UR4, UR5, UR4, 0x18 ;  /* 0x0000000405047291 */ /* 0x004fe2000f8ec0ff */
[----:B------:R-:W-:Y:S01]  /*07e0*/  SHF.L.U32 R17, R17, 0x4, RZ ;  /* 0x0000000411117819 */ /* 0x000fe200000006ff */
[----:B------:R-:W-:Y:S02]  /*07f0*/  ULEA UR6, UR5, UR6, 0x18 ;  /* 0x0000000605067291 */ /* 0x000fe4000f8ec0ff */
[----:B----4-:R-:W-:Y:S01]  /*0800*/  IMAD.WIDE.U32 R22, R19, 0x4, R22 ;  /* 0x0000000413167825 */ /* 0x010fe200078e0016 */
[C---:B------:R-:W-:Y:S02]  /*0810*/  LOP3.LUT R19, R17.reuse, 0xffffffe0, RZ, 0xc0, !PT ;  /* 0xffffffe011137812 */ /* 0x040fe400078ec0ff */
[C---:B------:R-:W-:Y:S02]  /*0820*/  LOP3.LUT R20, R17.reuse, 0x10, RZ, 0xc0, !PT ;  /* 0x0000001011147812 */ /* 0x040fe400078ec0ff */
[----:B------:R-:W-:Y:S01]  /*0830*/  LOP3.LUT R21, R17, 0xfffffe00, RZ, 0xc0, !PT ;  /* 0xfffffe0011157812 */ /* 0x000fe200078ec0ff */
[----:B------:R-:W-:Y:S01]  /*0840*/  IMAD.WIDE R22, R5, 0x4, R22 ;  /* 0x0000000405167825 */ /* 0x000fe200078e0216 */
[----:B------:R-:W-:-:S02]  /*0850*/  LOP3.LUT R24, R17, 0x1f0, RZ, 0xc0, !PT ;  /* 0x000001f011187812 */ /* 0x000fc400078ec0ff */
[----:B------:R-:W-:Y:S02]  /*0860*/  IADD3 R20, PT, PT, R20, UR4, R19 ;  /* 0x0000000414147c10 */ /* 0x000fe4000fffe013 */
[----:B------:R-:W-:Y:S02]  /*0870*/  IADD3 R24, PT, PT, R24, UR6, R21 ;  /* 0x0000000618187c10 */ /* 0x000fe4000fffe015 */
[C---:B------:R-:W-:Y:S02]  /*0880*/  LEA R17, R7.reuse, R20, 0xc ;  /* 0x0000001407117211 */ /* 0x040fe400078e60ff */
[----:B------:R-:W-:Y:S02]  /*0890*/  MOV R20, R6 ;  /* 0x0000000600147202 */ /* 0x000fe40000000f00 */
[----:B------:R-:W-:Y:S02]  /*08a0*/  MOV R21, R9 ;  /* 0x0000000900157202 */ /* 0x000fe40000000f00 */
[----:B------:R-:W-:-:S03]  /*08b0*/  LEA R19, R7, R24, 0xc ;  /* 0x0000001807137211 */ /* 0x000fc600078e60ff */
[----:B------:R-:W-:Y:S01]  /*08c0*/  @!PT LDS RZ, [RZ] ;  /* 0x00000000fffff984 */ /* 0x000fe20000000800 */
[----:B------:R-:W-:Y:S01]  /*08d0*/  @!PT LDS RZ, [RZ] ;  /* 0x00000000fffff984 */ /* 0x000fe20000000800 */
[----:B------:R-:W-:Y:S01]  /*08e0*/  @!PT LDS RZ, [RZ] ;  /* 0x00000000fffff984 */ /* 0x000fe20000000800 */
[----:B------:R1:W-:Y:S04]  /*08f0*/  LDGSTS.E.BYPASS.128 [R17], desc[UR8][R20.64] ;  /* 0x0000000014117fae */ /* 0x0003e8000b981808 */
[----:B------:R1:W-:Y:S02]  /*0900*/  LDGSTS.E.BYPASS.128 [R19], desc[UR8][R22.64] ;  /* 0x0000000016137fae */ /* 0x0003e4000b981808 */
.L_x_1:
[----:B------:R-:W-:Y:S01]  /*0910*/  LDS.128 R32, [R4] ;  /* 0x0000000004207984 */ /* 0x000fe20000000c00 */
[----:B------:R-:W-:Y:S02]  /*0920*/  ISETP.GE.AND P0, PT, R8, R15, PT ;  /* 0x0000000f0800720c */ /* 0x000fe40003f06270 */
[----:B------:R-:W-:Y:S01]  /*0930*/  IADD3 R6, P1, PT, R6, 0x20, RZ ;  /* 0x0000002006067810 */ /* 0x000fe20007f3e0ff */
[----:B------:R-:W1:Y:S01]  /*0940*/  LDS.128 R24, [R2] ;  /* 0x0000000002187984 */ /* 0x000e620000000c00 */
[----:B------:R-:W-:Y:S02]  /*0950*/  SEL R15, RZ, 0x1, P0 ;  /* 0x00000001ff0f7807 */ /* 0x000fe40000000000 */
[----:B------:R-:W-:Y:S01]  /*0960*/  IADD3.X R9, PT, PT, RZ, R9, RZ, P1, !PT ;  /* 0x00000009ff097210 */ /* 0x000fe20000ffe4ff */
[----:B------:R-:W2:Y:S01]  /*0970*/  LDS.128 R52, [R2+0x10] ;  /* 0x0000100002347984 */ /* 0x000ea20000000c00 */
[-C--:B------:R-:W-:Y:S02]  /*0980*/  LOP3.LUT R10, R10, R15.reuse, RZ, 0x3c, !PT ;  /* 0x0000000f0a0a7212 */ /* 0x080fe400078e3cff */
[----:B------:R-:W-:Y:S01]  /*0990*/  LOP3.LUT R7, R7, R15, RZ, 0x3c, !PT ;  /* 0x0000000f07077212 */ /* 0x000fe200078e3cff */
[----:B------:R-:W3:Y:S04]  /*09a0*/  LDS.128 R28, [R4+0x20] ;  /* 0x00002000041c7984 */ /* 0x000ee80000000c00 */
[----:B------:R-:W4:Y:S04]  /*09b0*/  LDS.128 R48, [R2+0x200] ;  /* 0x0002000002307984 */ /* 0x000f280000000c00 */
[----:B------:R-:W5:Y:S04]  /*09c0*/  LDS.128 R44, [R2+0x210] ;  /* 0x00021000022c7984 */ /* 0x000f680000000c00 */
[----:B------:R-:W5:Y:S04]  /*09d0*/  LDS.128 R56, [R4+0x40] ;  /* 0x0000400004387984 */ /* 0x000f680000000c00 */
[----:B------:R-:W0:Y:S01]  /*09e0*/  LDGDEPBAR ;  /* 0x00000000000079af */ /* 0x000e220000000000 */
[C---:B-1----:R-:W-:Y:S01]  /*09f0*/  FFMA R20, R32.reuse, R25, R36 ;  /* 0x0000001920147223 */ /* 0x042fe20000000024 */
[C---:B------:R-:W-:Y:S01]  /*0a00*/  FFMA R13, R32.reuse, R24, R13 ;  /* 0x00000018200d7223 */ /* 0x040fe2000000000d */
[C---:B------:R-:W-:Y:S01]  /*0a10*/  FFMA R107, R32.reuse, R26, R97 ;  /* 0x0000001a206b7223 */ /* 0x040fe20000000061 */
[C---:B------:R-:W-:Y:S01]  /*0a20*/  FFMA R118, R32.reuse, R27, R118 ;  /* 0x0000001b20767223 */ /* 0x040fe20000000076 */
[C---:B--2---:R-:W-:Y:S01]  /*0a30*/  FFMA R21, R32.reuse, R52, R37 ;  /* 0x0000003420157223 */ /* 0x044fe20000000025 */
[CC--:B------:R-:W-:Y:S01]  /*0a40*/  FFMA R12, R32.reuse, R53.reuse, R12 ;  /* 0x00000035200c7223 */ /* 0x0c0fe2000000000c */
[----:B------:R-:W1:Y:S01]  /*0a50*/  LDS.128 R36, [R4+0x60] ;  /* 0x0000600004247984 */ /* 0x000e620000000c00 */
[----:B------:R-:W-:Y:S01]  /*0a60*/  FFMA R17, R32, R54, R113 ;  /* 0x0000003620117223 */ /* 0x000fe20000000071 */
[C---:B---3--:R-:W-:Y:S01]  /*0a70*/  FFMA R109, R28.reuse, R26, R41 ;  /* 0x0000001a1c6d7223 */ /* 0x048fe20000000029 */
[C---:B------:R-:W-:Y:S01]  /*0a80*/  FFMA R22, R28.reuse, R53, R40 ;  /* 0x000000351c167223 */ /* 0x040fe20000000028 */
[C---:B------:R-:W-:Y:S01]  /*0a90*/  FFMA R11, R28.reuse, R24, R11 ;  /* 0x000000181c0b7223 */ /* 0x040fe2000000000b */
[----:B------:R-:W2:Y:S01]  /*0aa0*/  LDS.128 R40, [R4+0x80] ;  /* 0x0000800004287984 */ /* 0x000ea20000000c00 */
[C---:B------:R-:W-:Y:S01]  /*0ab0*/  FFMA R14, R28.reuse, R25, R14 ;  /* 0x000000191c0e7223 */ /* 0x040fe2000000000e */
[C---:B------:R-:W-:Y:S01]  /*0ac0*/  FFMA R120, R28.reuse, R27, R120 ;  /* 0x0000001b1c787223 */ /* 0x040fe20000000078 */
[C---:B------:R-:W-:Y:S01]  /*0ad0*/  FFMA R15, R28.reuse, R52, R93 ;  /* 0x000000341c0f7223 */ /* 0x040fe2000000005d */
[----:B------:R-:W-:Y:S01]  /*0ae0*/  FFMA R115, R28, R54, R115 ;  /* 0x000000361c737223 */ /* 0x000fe20000000073 */
[-C--:B------:R-:W-:Y:S01]  /*0af0*/  FFMA R122, R32, R55.reuse, R122 ;  /* 0x00000037207a7223 */ /* 0x080fe2000000007a */
[----:B------:R-:W-:Y:S01]  /*0b00*/  FFMA R28, R28, R55, R124 ;  /* 0x000000371c1c7223 */ /* 0x000fe2000000007c */
[C---:B----4-:R-:W-:Y:S01]  /*0b10*/  FFMA R32, R48.reuse, R33, R13 ;  /* 0x0000002130207223 */ /* 0x050fe2000000000d */
[----:B-----5:R-:W-:Y:S01]  /*0b20*/  FFMA R19, R33, R45, R12 ;  /* 0x0000002d21137223 */ /* 0x020fe2000000000c */
[----:B------:R-:W-:Y:S01]  /*0b30*/  FFMA R84, R48, R29, R11 ;  /* 0x0000001d30547223 */ /* 0x000fe2000000000b */
[----:B------:R-:W-:Y:S01]  /*0b40*/  FFMA R121, R29, R49, R14 ;  /* 0x000000311d797223 */ /* 0x000fe2000000000e */
[C---:B------:R-:W-:Y:S01]  /*0b50*/  FFMA R13, R44.reuse, R29, R15 ;  /* 0x0000001d2c0d7223 */ /* 0x040fe2000000000f */
[C---:B------:R-:W-:Y:S01]  /*0b60*/  FFMA R119, R33.reuse, R49, R20 ;  /* 0x0000003121777223 */ /* 0x040fe20000000014 */
[C---:B------:R-:W-:Y:S01]  /*0b70*/  FFMA R107, R33.reuse, R50, R107 ;  /* 0x00000032216b7223 */ /* 0x040fe2000000006b */
[C---:B------:R-:W-:Y:S01]  /*0b80*/  FFMA R95, R33.reuse, R51, R118 ;  /* 0x00000033215f7223 */ /* 0x040fe20000000076 */
[----:B------:R-:W-:Y:S01]  /*0b90*/  FFMA R21, R44, R33, R21 ;  /* 0x000000212c157223 */ /* 0x000fe20000000015 */
[C---:B------:R-:W-:Y:S01]  /*0ba0*/  FFMA R17, R33.reuse, R46, R17 ;  /* 0x0000002e21117223 */ /* 0x040fe20000000011 */
[----:B------:R-:W-:Y:S01]  /*0bb0*/  FFMA R12, R33, R47, R122 ;  /* 0x0000002f210c7223 */ /* 0x000fe2000000007a */
[C---:B------:R-:W-:Y:S01]  /*0bc0*/  FFMA R109, R29.reuse, R50, R109 ;  /* 0x000000321d6d7223 */ /* 0x040fe2000000006d */
[C---:B------:R-:W-:Y:S01]  /*0bd0*/  FFMA R93, R29.reuse, R51, R120 ;  /* 0x000000331d5d7223 */ /* 0x040fe20000000078 */
[C---:B------:R-:W-:Y:S01]  /*0be0*/  FFMA R15, R29.reuse, R45, R22 ;  /* 0x0000002d1d0f7223 */ /* 0x040fe20000000016 */
[C---:B------:R-:W-:Y:S01]  /*0bf0*/  FFMA R11, R29.reuse, R46, R115 ;  /* 0x0000002e1d0b7223 */ /* 0x040fe20000000073 */
[----:B------:R-:W-:Y:S01]  /*0c00*/  FFMA R14, R29, R47, R28 ;  /* 0x0000002f1d0e7223 */ /* 0x000fe2000000001c */
[C---:B------:R-:W-:Y:S01]  /*0c10*/  FFMA R23, R56.reuse, R24, R61 ;  /* 0x0000001838177223 */ /* 0x040fe2000000003d */
[C---:B------:R-:W-:Y:S01]  /*0c20*/  FFMA R16, R56.reuse, R25, R16 ;  /* 0x0000001938107223 */ /* 0x040fe20000000010 */
[C---:B------:R-:W-:Y:S01]  /*0c30*/  FFMA R111, R56.reuse, R26, R63 ;  /* 0x0000001a386f7223 */ /* 0x040fe2000000003f */
[C---:B------:R-:W-:Y:S01]  /*0c40*/  FFMA R20, R56.reuse, R27, R60 ;  /* 0x0000001b38147223 */ /* 0x040fe2000000003c */
[C---:B------:R-:W-:Y:S01]  /*0c50*/  FFMA R29, R56.reuse, R52, R101 ;  /* 0x00000034381d7223 */ /* 0x040fe20000000065 */
[C---:B------:R-:W-:Y:S01]  /*0c60*/  FFMA R114, R56.reuse, R53, R114 ;  /* 0x0000003538727223 */ /* 0x040fe20000000072 */
[C---:B------:R-:W-:Y:S01]  /*0c70*/  FFMA R33, R56.reuse, R54, R117 ;  /* 0x0000003638217223 */ /* 0x040fe20000000075 */
[----:B------:R-:W-:Y:S01]  /*0c80*/  FFMA R116, R56, R55, R116 ;  /* 0x0000003738747223 */ /* 0x000fe20000000074 */
[----:B------:R-:W3:Y:S01]  /*0c90*/  LDS.128 R60, [R4+0xa0] ;  /* 0x0000a000043c7984 */ /* 0x000ee20000000c00 */
[----:B------:R-:W-:Y:S01]  /*0ca0*/  FFMA R56, R48, R57, R23 ;  /* 0x0000003930387223 */ /* 0x000fe20000000017 */
[C---:B------:R-:W-:Y:S01]  /*0cb0*/  FFMA R123, R57.reuse, R49, R16 ;  /* 0x00000031397b7223 */ /* 0x040fe20000000010 */
[C---:B------:R-:W-:Y:S01]  /*0cc0*/  FFMA R111, R57.reuse, R50, R111 ;  /* 0x00000032396f7223 */ /* 0x040fe2000000006f */
[C---:B------:R-:W-:Y:S01]  /*0cd0*/  FFMA R97, R57.reuse, R51, R20 ;  /* 0x0000003339617223 */ /* 0x040fe20000000014 */
[----:B------:R-:W-:Y:S01]  /*0ce0*/  FFMA R29, R44, R57, R29 ;  /* 0x000000392c1d7223 */ /* 0x000fe2000000001d */
[C---:B------:R-:W-:Y:S01]  /*0cf0*/  FFMA R23, R57.reuse, R45, R114 ;  /* 0x0000002d39177223 */ /* 0x040fe20000000072 */
[C---:B------:R-:W-:Y:S01]  /*0d00*/  FFMA R33, R57.reuse, R46, R33 ;  /* 0x0000002e39217223 */ /* 0x040fe20000000021 */
[----:B------:R-:W-:Y:S01]  /*0d10*/  FFMA R16, R57, R47, R116 ;  /* 0x0000002f39107223 */ /* 0x000fe20000000074 */
[C---:B-1----:R-:W-:Y:S01]  /*0d20*/  FFMA R57, R36.reuse, R24, R65 ;  /* 0x0000001824397223 */ /* 0x042fe20000000041 */
[C---:B------:R-:W-:Y:S01]  /*0d30*/  FFMA R113, R36.reuse, R26, R67 ;  /* 0x0000001a24717223 */ /* 0x040fe20000000043 */
[C---:B------:R-:W-:Y:S01]  /*0d40*/  FFMA R20, R36.reuse, R27, R64 ;  /* 0x0000001b24147223 */ /* 0x040fe20000000040 */
[C---:B------:R-:W-:Y:S01]  /*0d50*/  FFMA R22, R36.reuse, R53, R66 ;  /* 0x0000003524167223 */ /* 0x040fe20000000042 */
[C---:B------:R-:W-:Y:S01]  /*0d60*/  FFMA R18, R36.reuse, R25, R18 ;  /* 0x0000001924127223 */ /* 0x040fe20000000012 */
[C---:B------:R-:W-:Y:S01]  /*0d70*/  FFMA R77, R36.reuse, R52, R77 ;  /* 0x00000034244d7223 */ /* 0x040fe2000000004d */
[----:B------:R-:W1:Y:S01]  /*0d80*/  LDS.128 R64, [R4+0xc0] ;  /* 0x0000c00004407984 */ /* 0x000e620000000c00 */
[C---:B------:R-:W-:Y:S01]  /*0d90*/  FFMA R101, R36.reuse, R54, R79 ;  /* 0x0000003624657223 */ /* 0x040fe2000000004f */
[----:B------:R-:W-:Y:S01]  /*0da0*/  FFMA R112, R36, R55, R112 ;  /* 0x0000003724707223 */ /* 0x000fe20000000070 */
        /* <DEDUP_REMOVED lines=8> */
[C---:B--2---:R-:W-:Y:S01]  /*0e30*/  FFMA R37, R40.reuse, R24, R69 ;  /* 0x0000001828257223 */ /* 0x044fe20000000045 */
[C---:B------:R-:W-:Y:S01]  /*0e40*/  FFMA R20, R40.reuse, R25, R68 ;  /* 0x0000001928147223 */ /* 0x040fe20000000044 */
[C---:B------:R-:W-:Y:S01]  /*0e50*/  FFMA R115, R40.reuse, R26, R71 ;  /* 0x0000001a28737223 */ /* 0x040fe20000000047 */
[C---:B------:R-:W-:Y:S01]  /*0e60*/  FFMA R22, R40.reuse, R27, R70 ;  /* 0x0000001b28167223 */ /* 0x040fe20000000046 */
[C---:B------:R-:W-:Y:S01]  /*0e70*/  FFMA R83, R40.reuse, R52, R83 ;  /* 0x0000003428537223 */ /* 0x040fe20000000053 */
[----:B------:R-:W2:Y:S01]  /*0e80*/  LDS.128 R68, [R4+0xe0] ;  /* 0x0000e00004447984 */ /* 0x000ea20000000c00 */
[C---:B------:R-:W-:Y:S01]  /*0e90*/  FFMA R28, R40.reuse, R53, R90 ;  /* 0x00000035281c7223 */ /* 0x040fe2000000005a */
        /* <DEDUP_REMOVED lines=10> */
[C---:B---3--:R-:W-:Y:S01]  /*0f40*/  FFMA R41, R60.reuse, R52, R85 ;  /* 0x000000343c297223 */ /* 0x048fe20000000055 */
[C---:B------:R-:W-:Y:S01]  /*0f50*/  FFMA R73, R60.reuse, R24, R73 ;  /* 0x000000183c497223 */ /* 0x040fe20000000049 */
[C---:B------:R-:W-:Y:S01]  /*0f60*/  FFMA R72, R60.reuse, R25, R72 ;  /* 0x000000193c487223 */ /* 0x040fe20000000048 */
[C---:B------:R-:W-:Y:S01]  /*0f70*/  FFMA R117, R60.reuse, R26, R75 ;  /* 0x0000001a3c757223 */ /* 0x040fe2000000004b */
[C---:B------:R-:W-:Y:S01]  /*0f80*/  FFMA R74, R60.reuse, R27, R74 ;  /* 0x0000001b3c4a7223 */ /* 0x040fe2000000004a */
[C---:B------:R-:W-:Y:S01]  /*0f90*/  FFMA R106, R60.reuse, R53, R106 ;  /* 0x000000353c6a7223 */ /* 0x040fe2000000006a */
[C---:B------:R-:W-:Y:S01]  /*0fa0*/  FFMA R85, R60.reuse, R54, R87 ;  /* 0x000000363c557223 */ /* 0x040fe20000000057 */
[----:B------:R-:W-:Y:S01]  /*0fb0*/  FFMA R22, R60, R55, R108 ;  /* 0x000000373c167223 */ /* 0x000fe2000000006c */
        /* <DEDUP_REMOVED lines=19> */
[----:B------:R-:W-:Y:S01]  /*10f0*/  FFMA R89, R44, R65, R61 ;  /* 0x000000412c597223 */ /* 0x000fe2000000003d */
[----:B------:R-:W1:Y:S01]  /*1100*/  LDS.128 R72, [R2+0x400] ;  /* 0x0004000002487984 */ /* 0x000e620000000c00 */
        /* <DEDUP_REMOVED lines=20> */
[----:B------:R-:W-:-:S02]  /*1250*/  FFMA R82, R69, R47, R68 ;  /* 0x0000002f45527223 */ /* 0x000fc40000000044 */
[----:B------:R-:W3:Y:S01]  /*1260*/  LDS.128 R44, [R2+0x600] ;  /* 0x00060000022c7984 */ /* 0x000ee20000000c00 */
[C---:B-1----:R-:W-:Y:S01]  /*1270*/  FFMA R80, R72.reuse, R58, R56 ;  /* 0x0000003a48507223 */ /* 0x042fe20000000038 */
[C---:B------:R-:W-:Y:S01]  /*1280*/  FFMA R68, R72.reuse, R62, R108 ;  /* 0x0000003e48447223 */ /* 0x040fe2000000006c */
[----:B------:R-:W-:Y:S01]  /*1290*/  FFMA R69, R72, R34, R32 ;  /* 0x0000002248457223 */ /* 0x000fe20000000020 */
[-C--:B------:R-:W-:Y:S01]  /*12a0*/  FFMA R92, R34, R73.reuse, R119 ;  /* 0x00000049225c7223 */ /* 0x080fe20000000077 */
[-C--:B------:R-:W-:Y:S01]  /*12b0*/  FFMA R94, R30, R73.reuse, R121 ;  /* 0x000000491e5e7223 */ /* 0x080fe20000000079 */
[-C--:B------:R-:W-:Y:S01]  /*12c0*/  FFMA R96, R58, R73.reuse, R123 ;  /* 0x000000493a607223 */ /* 0x080fe2000000007b */
[-C--:B------:R-:W-:Y:S01]  /*12d0*/  FFMA R98, R38, R73.reuse, R125 ;  /* 0x0000004926627223 */ /* 0x080fe2000000007d */
[-C--:B------:R-:W-:Y:S01]  /*12e0*/  FFMA R90, R42, R73.reuse, R90 ;  /* 0x000000492a5a7223 */ /* 0x080fe2000000005a */
[-C--:B------:R-:W-:Y:S01]  /*12f0*/  FFMA R88, R62, R73.reuse, R60 ;  /* 0x000000493e587223 */ /* 0x080fe2000000003c */
[-C--:B------:R-:W-:Y:S01]  /*1300*/  FFMA R86, R66, R73.reuse, R86 ;  /* 0x0000004942567223 */ /* 0x080fe20000000056 */
        /* <DEDUP_REMOVED lines=8> */
[C---:B------:R-:W-:Y:S01]  /*1390*/  FFMA R116, R70.reuse, R74, R65 ;  /* 0x0000004a46747223 */ /* 0x040fe20000000041 */
[-C--:B------:R-:W-:Y:S01]  /*13a0*/  FFMA R56, R70, R75.reuse, R51 ;  /* 0x0000004b46387223 */ /* 0x080fe20000000033 */
[----:B------:R-:W-:Y:S01]  /*13b0*/  FFMA R84, R72, R30, R84 ;  /* 0x0000001e48547223 */ /* 0x000fe20000000054 */
[-C--:B------:R-:W-:Y:S01]  /*13c0*/  FFMA R54, R34, R75.reuse, R95 ;  /* 0x0000004b22367223 */ /* 0x080fe2000000005f */
[----:B------:R-:W-:Y:S01]  /*13d0*/  FFMA R32, R30, R75, R93 ;  /* 0x0000004b1e207223 */ /* 0x000fe2000000005d */
[----:B--2---:R-:W-:Y:S01]  /*13e0*/  FFMA R51, R24, R34, R21 ;  /* 0x0000002218337223 */ /* 0x004fe20000000015 */
[CC--:B------:R-:W-:Y:S01]  /*13f0*/  FFMA R60, R34.reuse, R25.reuse, R19 ;  /* 0x00000019223c7223 */ /* 0x0c0fe20000000013 */
[----:B------:R-:W-:Y:S01]  /*1400*/  FFMA R65, R34, R26, R17 ;  /* 0x0000001a22417223 */ /* 0x000fe20000000011 */
[----:B------:R-:W-:Y:S01]  /*1410*/  FFMA R73, R24, R30, R13 ;  /* 0x0000001e18497223 */ /* 0x000fe2000000000d */
[C---:B------:R-:W-:Y:S01]  /*1420*/  FFMA R74, R30.reuse, R25, R15 ;  /* 0x000000191e4a7223 */ /* 0x040fe2000000000f */
[----:B------:R-:W-:Y:S01]  /*1430*/  FFMA R11, R30, R26, R11 ;  /* 0x0000001a1e0b7223 */ /* 0x000fe2000000000b */
[-C--:B------:R-:W-:Y:S01]  /*1440*/  FFMA R34, R34, R27.reuse, R12 ;  /* 0x0000001b22227223 */ /* 0x080fe2000000000c */
[----:B------:R-:W-:Y:S01]  /*1450*/  FFMA R30, R30, R27, R14 ;  /* 0x0000001b1e1e7223 */ /* 0x000fe2000000000e */
[C---:B------:R-:W-:Y:S01]  /*1460*/  FFMA R78, R72.reuse, R38, R36 ;  /* 0x00000026484e7223 */ /* 0x040fe20000000024 */
[----:B------:R-:W1:Y:S01]  /*1470*/  LDS.128 R12, [R2+0x610] ;  /* 0x00061000020c7984 */ /* 0x000e620000000c00 */
[C---:B------:R-:W-:Y:S01]  /*1480*/  FFMA R76, R72.reuse, R42, R40 ;  /* 0x0000002a484c7223 */ /* 0x040fe20000000028 */
[C---:B------:R-:W-:Y:S01]  /*1490*/  FFMA R64, R72.reuse, R66, R64 ;  /* 0x0000004248407223 */ /* 0x040fe20000000040 */
[----:B------:R-:W-:Y:S01]  /*14a0*/  FFMA R72, R72, R70, R48 ;  /* 0x0000004648487223 */ /* 0x000fe20000000030 */
[-C--:B------:R-:W-:Y:S01]  /*14b0*/  FFMA R50, R58, R75.reuse, R97 ;  /* 0x0000004b3a327223 */ /* 0x080fe20000000061 */
[-C--:B------:R-:W-:Y:S01]  /*14c0*/  FFMA R52, R38, R75.reuse, R99 ;  /* 0x0000004b26347223 */ /* 0x080fe20000000063 */
[-C--:B------:R-:W-:Y:S01]  /*14d0*/  FFMA R48, R42, R75.reuse, R101 ;  /* 0x0000004b2a307223 */ /* 0x080fe20000000065 */
[-C--:B------:R-:W-:Y:S01]  /*14e0*/  FFMA R40, R62, R75.reuse, R103 ;  /* 0x0000004b3e287223 */ /* 0x080fe20000000067 */
[----:B------:R-:W-:Y:S01]  /*14f0*/  FFMA R36, R66, R75, R105 ;  /* 0x0000004b42247223 */ /* 0x000fe20000000069 */
[----:B------:R-:W-:Y:S01]  /*1500*/  FFMA R29, R24, R58, R29 ;  /* 0x0000003a181d7223 */ /* 0x000fe2000000001d */
[CC--:B------:R-:W-:Y:S01]  /*1510*/  FFMA R118, R58.reuse, R25.reuse, R23 ;  /* 0x000000193a767223 */ /* 0x0c0fe20000000017 */
        /* <DEDUP_REMOVED lines=8> */
[C---:B------:R-:W-:Y:S01]  /*15a0*/  FFMA R124, R62.reuse, R25, R87 ;  /* 0x000000193e7c7223 */ /* 0x040fe20000000057 */
[----:B------:R-:W-:Y:S01]  /*15b0*/  FFMA R85, R62, R26, R85 ;  /* 0x0000001a3e557223 */ /* 0x000fe20000000055 */
[-C--:B------:R-:W-:Y:S01]  /*15c0*/  FFMA R58, R58, R27.reuse, R16 ;  /* 0x0000001b3a3a7223 */ /* 0x080fe20000000010 */
[-C--:B------:R-:W-:Y:S01]  /*15d0*/  FFMA R38, R38, R27.reuse, R18 ;  /* 0x0000001b26267223 */ /* 0x080fe20000000012 */
[-C--:B------:R-:W-:Y:S01]  /*15e0*/  FFMA R42, R42, R27.reuse, R20 ;  /* 0x0000001b2a2a7223 */ /* 0x080fe20000000014 */
[----:B------:R-:W-:Y:S01]  /*15f0*/  FFMA R62, R62, R27, R22 ;  /* 0x0000001b3e3e7223 */ /* 0x000fe20000000016 */
[----:B------:R-:W-:Y:S01]  /*1600*/  FFMA R89, R24, R66, R89 ;  /* 0x0000004218597223 */ /* 0x000fe20000000059 */
[C---:B------:R-:W-:Y:S01]  /*1610*/  FFMA R61, R66.reuse, R25, R61 ;  /* 0x00000019423d7223 */ /* 0x040fe2000000003d */
[----:B------:R-:W-:Y:S01]  /*1620*/  FFMA R91, R66, R26, R91 ;  /* 0x0000001a425b7223 */ /* 0x000fe2000000005b */
[----:B---3--:R-:W-:Y:S01]  /*1630*/  FFMA R79, R44, R39, R78 ;  /* 0x000000272c4f7223 */ /* 0x008fe2000000004e */
[----:B------:R-:W-:Y:S01]  /*1640*/  FFMA R66, R66, R27, R28 ;  /* 0x0000001b42427223 */ /* 0x000fe2000000001c */
[----:B------:R-:W-:Y:S01]  /*1650*/  FFMA R49, R24, R70, R49 ;  /* 0x0000004618317223 */ /* 0x000fe20000000031 */
[C---:B------:R-:W-:Y:S01]  /*1660*/  FFMA R53, R70.reuse, R25, R53 ;  /* 0x0000001946357223 */ /* 0x040fe20000000035 */
[C---:B------:R-:W-:Y:S01]  /*1670*/  FFMA R55, R70.reuse, R26, R55 ;  /* 0x0000001a46377223 */ /* 0x040fe20000000037 */
[----:B------:R-:W-:Y:S01]  /*1680*/  FFMA R82, R70, R27, R82 ;  /* 0x0000001b46527223 */ /* 0x000fe20000000052 */
[C---:B------:R-:W-:Y:S01]  /*1690*/  FFMA R87, R44.reuse, R43, R76 ;  /* 0x0000002b2c577223 */ /* 0x040fe2000000004c */
[C---:B------:R-:W-:Y:S01]  /*16a0*/  FFMA R93, R44.reuse, R63, R68 ;  /* 0x0000003f2c5d7223 */ /* 0x040fe20000000044 */
[C---:B------:R-:W-:Y:S01]  /*16b0*/  FFMA R95, R44.reuse, R67, R64 ;  /* 0x000000432c5f7223 */ /* 0x040fe20000000040 */
[C---:B------:R-:W-:Y:S01]  /*16c0*/  FFMA R97, R44.reuse, R71, R72 ;  /* 0x000000472c617223 */ /* 0x040fe20000000048 */
[----:B------:R-:W-:Y:S01]  /*16d0*/  LDS.128 R16, [R4+0x10] ;  /* 0x0000100004107984 */ /* 0x000fe20000000c00 */
[C---:B------:R-:W-:Y:S01]  /*16e0*/  FFMA R78, R35.reuse, R47, R54 ;  /* 0x0000002f234e7223 */ /* 0x040fe20000000036 */
[C---:B------:R-:W-:Y:S01]  /*16f0*/  FFMA R69, R44.reuse, R35, R69 ;  /* 0x000000232c457223 */ /* 0x040fe20000000045 */
[C---:B------:R-:W-:Y:S01]  /*1700*/  FFMA R37, R44.reuse, R31, R84 ;  /* 0x0000001f2c257223 */ /* 0x040fe20000000054 */
[----:B------:R-:W2:Y:S01]  /*1710*/  LDS.128 R20, [R2+0x800] ;  /* 0x0008000002147984 */ /* 0x000ea20000000c00 */
        /* <DEDUP_REMOVED lines=23> */
[----:B------:R-:W-:Y:S01]  /*1890*/  FFMA R56, R71, R47, R56 ;  /* 0x0000002f47387223 */ /* 0x000fe20000000038 */
[----:B------:R-:W3:Y:S01]  /*18a0*/  LDS.128 R24, [R2+0x810] ;  /* 0x0008100002187984 */ /* 0x000ee20000000c00 */
[CC--:B-1----:R-:W-:Y:S01]  /*18b0*/  FFMA R115, R31.reuse, R14.reuse, R11 ;  /* 0x0000000e1f737223 */ /* 0x0c2fe2000000000b */
[C---:B------:R-:W-:Y:S01]  /*18c0*/  FFMA R73, R12.reuse, R31, R73 ;  /* 0x0000001f0c497223 */ /* 0x040fe20000000049 */
[C---:B------:R-:W-:Y:S01]  /*18d0*/  FFMA R74, R31.reuse, R13, R74 ;  /* 0x0000000d1f4a7223 */ /* 0x040fe2000000004a */
[----:B------:R-:W1:Y:S01]  /*18e0*/  LDS.128 R44, [R4+0x30] ;  /* 0x00003000042c7984 */ /* 0x000e620000000c00 */
[----:B------:R-:W-:Y:S01]  /*18f0*/  FFMA R52, R31, R15, R30 ;  /* 0x0000000f1f347223 */ /* 0x000fe2000000001e */
[C---:B------:R-:W-:Y:S01]  /*1900*/  FFMA R11, R12.reuse, R59, R29 ;  /* 0x0000003b0c0b7223 */ /* 0x040fe2000000001d */
[C---:B------:R-:W-:Y:S01]  /*1910*/  FFMA R51, R12.reuse, R35, R51 ;  /* 0x000000230c337223 */ /* 0x040fe20000000033 */
[----:B------:R-:W4:Y:S01]  /*1920*/  LDS.128 R28, [R4+0x50] ;  /* 0x00005000041c7984 */ /* 0x000f220000000c00 */
[C---:B------:R-:W-:Y:S01]  /*1930*/  FFMA R60, R35.reuse, R13, R60 ;  /* 0x0000000d233c7223 */ /* 0x040fe2000000003c */
[CC--:B------:R-:W-:Y:S01]  /*1940*/  FFMA R65, R35.reuse, R14.reuse, R65 ;  /* 0x0000000e23417223 */ /* 0x0c0fe20000000041 */
[----:B------:R-:W-:Y:S01]  /*1950*/  FFMA R36, R35, R15, R34 ;  /* 0x0000000f23247223 */ /* 0x000fe20000000022 */
[C---:B------:R-:W-:Y:S01]  /*1960*/  FFMA R118, R59.reuse, R13, R118 ;  /* 0x0000000d3b767223 */ /* 0x040fe20000000076 */
[CC--:B------:R-:W-:Y:S01]  /*1970*/  FFMA R117, R59.reuse, R14.reuse, R33 ;  /* 0x0000000e3b757223 */ /* 0x0c0fe20000000021 */
[----:B------:R-:W-:Y:S01]  /*1980*/  FFMA R58, R59, R15, R58 ;  /* 0x0000000f3b3a7223 */ /* 0x000fe2000000003a */
[C---:B------:R-:W-:Y:S01]  /*1990*/  FFMA R81, R12.reuse, R43, R81 ;  /* 0x0000002b0c517223 */ /* 0x040fe20000000051 */
[C---:B------:R-:W-:Y:S01]  /*19a0*/  FFMA R122, R43.reuse, R13, R122 ;  /* 0x0000000d2b7a7223 */ /* 0x040fe2000000007a */
[CC--:B------:R-:W-:Y:S01]  /*19b0*/  FFMA R83, R43.reuse, R14.reuse, R83 ;  /* 0x0000000e2b537223 */ /* 0x0c0fe20000000053 */
[----:B------:R-:W-:Y:S01]  /*19c0*/  FFMA R84, R43, R15, R42 ;  /* 0x0000000f2b547223 */ /* 0x000fe2000000002a */
[----:B------:R-:W5:Y:S01]  /*19d0*/  LDS.128 R32, [R4+0x70] ;  /* 0x0000700004207984 */ /* 0x000f620000000c00 */
[C---:B------:R-:W-:Y:S01]  /*19e0*/  FFMA R59, R12.reuse, R63, R41 ;  /* 0x0000003f0c3b7223 */ /* 0x040fe20000000029 */
[C---:B------:R-:W-:Y:S01]  /*19f0*/  FFMA R124, R63.reuse, R13, R124 ;  /* 0x0000000d3f7c7223 */ /* 0x040fe2000000007c */
[CC--:B------:R-:W-:Y:S01]  /*1a00*/  FFMA R85, R63.reuse, R14.reuse, R85 ;  /* 0x0000000e3f557223 */ /* 0x0c0fe20000000055 */
[----:B------:R-:W-:Y:S01]  /*1a10*/  FFMA R62, R63, R15, R62 ;  /* 0x0000000f3f3e7223 */ /* 0x000fe2000000003e */
[----:B------:R-:W-:Y:S01]  /*1a20*/  FFMA R100, R67, R13, R61 ;  /* 0x0000000d43647223 */ /* 0x000fe2000000003d */
[C---:B------:R-:W-:Y:S01]  /*1a30*/  FFMA R57, R12.reuse, R39, R57 ;  /* 0x000000270c397223 */ /* 0x040fe20000000039 */
[C---:B------:R-:W-:Y:S01]  /*1a40*/  FFMA R120, R39.reuse, R13, R120 ;  /* 0x0000000d27787223 */ /* 0x040fe20000000078 */
[CC--:B------:R-:W-:Y:S01]  /*1a50*/  FFMA R77, R39.reuse, R14.reuse, R77 ;  /* 0x0000000e274d7223 */ /* 0x0c0fe2000000004d */
[----:B------:R-:W-:Y:S01]  /*1a60*/  FFMA R80, R39, R15, R38 ;  /* 0x0000000f27507223 */ /* 0x000fe20000000026 */
[C---:B------:R-:W-:Y:S01]  /*1a70*/  FFMA R89, R12.reuse, R67, R89 ;  /* 0x000000430c597223 */ /* 0x040fe20000000059 */
[CC--:B------:R-:W-:Y:S01]  /*1a80*/  FFMA R91, R67.reuse, R14.reuse, R91 ;  /* 0x0000000e435b7223 */ /* 0x0c0fe2000000005b */
[----:B------:R-:W-:Y:S01]  /*1a90*/  FFMA R66, R67, R15, R66 ;  /* 0x0000000f43427223 */ /* 0x000fe20000000042 */
[----:B------:R-:W-:Y:S01]  /*1aa0*/  FFMA R61, R12, R71, R49 ;  /* 0x000000470c3d7223 */ /* 0x000fe20000000031 */
[----:B------:R-:W5:Y:S01]  /*1ab0*/  LDS.128 R40, [R4+0x90] ;  /* 0x0000900004287984 */ /* 0x000f620000000c00 */
[C---:B------:R-:W-:Y:S01]  /*1ac0*/  FFMA R102, R71.reuse, R13, R53 ;  /* 0x0000000d47667223 */ /* 0x040fe20000000035 */
[C---:B------:R-:W-:Y:S01]  /*1ad0*/  FFMA R63, R71.reuse, R14, R55 ;  /* 0x0000000e473f7223 */ /* 0x040fe20000000037 */
[----:B------:R-:W-:Y:S01]  /*1ae0*/  FFMA R82, R71, R15, R82 ;  /* 0x0000000f47527223 */ /* 0x000fe20000000052 */
[C---:B--2---:R-:W-:Y:S01]  /*1af0*/  FFMA R106, R16.reuse, R22, R113 ;  /* 0x00000016106a7223 */ /* 0x044fe20000000071 */
[----:B------:R-:W2:Y:S01]  /*1b00*/  LDS.128 R12, [R4+0xb0] ;  /* 0x0000b000040c7984 */ /* 0x000ea20000000c00 */
[C---:B------:R-:W-:Y:S01]  /*1b10*/  FFMA R69, R16.reuse, R20, R69 ;  /* 0x0000001410457223 */ /* 0x040fe20000000045 */
[C---:B------:R-:W-:Y:S01]  /*1b20*/  FFMA R92, R16.reuse, R21, R92 ;  /* 0x00000015105c7223 */ /* 0x040fe2000000005c */
[C---:B------:R-:W-:Y:S01]  /*1b30*/  FFMA R78, R16.reuse, R23, R78 ;  /* 0x00000017104e7223 */ /* 0x040fe2000000004e */
[C---:B---3--:R-:W-:Y:S01]  /*1b40*/  FFMA R71, R16.reuse, R24, R51 ;  /* 0x0000001810477223 */ /* 0x048fe20000000033 */
[C---:B------:R-:W-:Y:S01]  /*1b50*/  FFMA R60, R16.reuse, R25, R60 ;  /* 0x00000019103c7223 */ /* 0x040fe2000000003c */
[C---:B------:R-:W-:Y:S01]  /*1b60*/  FFMA R113, R16.reuse, R26, R65 ;  /* 0x0000001a10717223 */ /* 0x040fe20000000041 */
[----:B------:R-:W-:Y:S01]  /*1b70*/  FFMA R16, R16, R27, R36 ;  /* 0x0000001b10107223 */ /* 0x000fe20000000024 */
[----:B------:R-:W3:Y:S01]  /*1b80*/  LDS.128 R48, [R4+0xd0] ;  /* 0x0000d00004307984 */ /* 0x000ee20000000c00 */
[C---:B-1----:R-:W-:Y:S01]  /*1b90*/  FFMA R108, R44.reuse, R20, R37 ;  /* 0x000000142c6c7223 */ /* 0x042fe20000000025 */
[C---:B------:R-:W-:Y:S01]  /*1ba0*/  FFMA R94, R44.reuse, R21, R94 ;  /* 0x000000152c5e7223 */ /* 0x040fe2000000005e */
[C---:B------:R-:W-:Y:S01]  /*1bb0*/  FFMA R110, R44.reuse, R22, R111 ;  /* 0x000000162c6e7223 */ /* 0x040fe2000000006f */
[----:B------:R1:W3:Y:S01]  /*1bc0*/  LDS.128 R36, [R4+0xf0] ;  /* 0x0000f00004247984 */ /* 0x0002e20000000c00 */
[C---:B------:R-:W-:Y:S01]  /*1bd0*/  FFMA R76, R44.reuse, R23, R76 ;  /* 0x000000172c4c7223 */ /* 0x040fe2000000004c */
[C---:B------:R-:W-:Y:S01]  /*1be0*/  FFMA R73, R44.reuse, R24, R73 ;  /* 0x000000182c497223 */ /* 0x040fe20000000049 */
[C---:B------:R-:W-:Y:S01]  /*1bf0*/  FFMA R74, R44.reuse, R25, R74 ;  /* 0x000000192c4a7223 */ /* 0x040fe2000000004a */
[----:B------:R-:W-:Y:S01]  /*1c00*/  FFMA R115, R44, R26, R115 ;  /* 0x0000001a2c737223 */ /* 0x000fe20000000073 */
[----:B----4-:R-:W-:Y:S01]  /*1c10*/  FFMA R114, R28, R21, R96 ;  /* 0x000000151c727223 */ /* 0x010fe20000000060 */
[----:B------:R-:W-:Y:S01]  /*1c20*/  FFMA R44, R44, R27, R52 ;  /* 0x0000001b2c2c7223 */ /* 0x000fe20000000034 */
[C---:B------:R-:W-:Y:S01]  /*1c30*/  FFMA R96, R28.reuse, R23, R54 ;  /* 0x000000171c607223 */ /* 0x040fe20000000036 */
[C---:B------:R-:W-:Y:S01]  /*1c40*/  FFMA R112, R28.reuse, R20, R75 ;  /* 0x000000141c707223 */ /* 0x040fe2000000004b */
[----:B------:R-:W4:Y:S01]  /*1c50*/  LDS.128 R52, [R2+0xa00] ;  /* 0x000a000002347984 */ /* 0x000f220000000c00 */
[C---:B------:R-:W-:Y:S01]  /*1c60*/  FFMA R116, R28.reuse, R22, R107 ;  /* 0x000000161c747223 */ /* 0x040fe2000000006b */
[C---:B------:R-:W-:Y:S01]  /*1c70*/  FFMA R11, R28.reuse, R24, R11 ;  /* 0x000000181c0b7223 */ /* 0x040fe2000000000b */
[C---:B------:R-:W-:Y:S01]  /*1c80*/  FFMA R118, R28.reuse, R25, R118 ;  /* 0x000000191c767223 */ /* 0x040fe20000000076 */
[C---:B------:R-:W-:Y:S01]  /*1c90*/  FFMA R117, R28.reuse, R26, R117 ;  /* 0x0000001a1c757223 */ /* 0x040fe20000000075 */
[----:B------:R-:W-:Y:S01]  /*1ca0*/  FFMA R58, R28, R27, R58 ;  /* 0x0000001b1c3a7223 */ /* 0x000fe2000000003a */
[C---:B-----5:R-:W-:Y:S01]  /*1cb0*/  FFMA R28, R32.reuse, R20, R79 ;  /* 0x00000014201c7223 */ /* 0x060fe2000000004f */
[C---:B------:R-:W-:Y:S01]  /*1cc0*/  FFMA R98, R32.reuse, R21, R98 ;  /* 0x0000001520627223 */ /* 0x040fe20000000062 */
[C---:B------:R-:W-:Y:S01]  /*1cd0*/  FFMA R99, R32.reuse, R22, R99 ;  /* 0x0000001620637223 */ /* 0x040fe20000000063 */
[C---:B-1----:R-:W-:Y:S01]  /*1ce0*/  FFMA R4, R32.reuse, R23, R64 ;  /* 0x0000001720047223 */ /* 0x042fe20000000040 */
        /* <DEDUP_REMOVED lines=17> */
[C---:B------:R-:W-:Y:S01]  /*1e00*/  FFMA R124, R12.reuse, R25, R124 ;  /* 0x000000190c7c7223 */ /* 0x040fe2000000007c */
[C---:B------:R-:W-:Y:S01]  /*1e10*/  FFMA R85, R12.reuse, R26, R85 ;  /* 0x0000001a0c557223 */ /* 0x040fe20000000055 */
[----:B------:R-:W-:Y:S01]  /*1e20*/  FFMA R62, R12, R27, R62 ;  /* 0x0000001b0c3e7223 */ /* 0x000fe2000000003e */
[C---:B---3--:R-:W-:Y:S01]  /*1e30*/  FFMA R75, R48.reuse, R20, R95 ;  /* 0x00000014304b7223 */ /* 0x048fe2000000005f */
[----:B------:R-:W-:Y:S01]  /*1e40*/  FFMA R12, R48, R22, R105 ;  /* 0x00000016300c7223 */ /* 0x000fe20000000069 */
[C---:B------:R-:W-:Y:S01]  /*1e50*/  FFMA R20, R36.reuse, R20, R97 ;  /* 0x0000001424147223 */ /* 0x040fe20000000061 */
[----:B------:R-:W-:Y:S01]  /*1e60*/  FFMA R22, R36, R22, R109 ;  /* 0x0000001624167223 */ /* 0x000fe2000000006d */
[-C--:B------:R-:W-:Y:S01]  /*1e70*/  FFMA R89, R48, R24.reuse, R89 ;  /* 0x0000001830597223 */ /* 0x080fe20000000059 */
[----:B------:R-:W-:Y:S01]  /*1e80*/  FFMA R61, R36, R24, R61 ;  /* 0x00000018243d7223 */ /* 0x000fe2000000003d */
[C---:B------:R-:W-:Y:S01]  /*1e90*/  FFMA R86, R48.reuse, R21, R86 ;  /* 0x0000001530567223 */ /* 0x040fe20000000056 */
[----:B------:R-:W-:Y:S01]  /*1ea0*/  FFMA R72, R48, R23, R72 ;  /* 0x0000001730487223 */ /* 0x000fe20000000048 */
[C---:B------:R-:W-:Y:S01]  /*1eb0*/  FFMA R104, R36.reuse, R21, R104 ;  /* 0x0000001524687223 */ /* 0x040fe20000000068 */
[----:B------:R-:W-:Y:S01]  /*1ec0*/  FFMA R56, R36, R23, R56 ;  /* 0x0000001724387223 */ /* 0x000fe20000000038 */
[----:B----4-:R-:W-:Y:S01]  /*1ed0*/  FFMA R95, R52, R37, R20 ;  /* 0x00000025345f7223 */ /* 0x010fe20000000014 */
[----:B------:R-:W-:Y:S01]  /*1ee0*/  FFMA R24, R37, R54, R22 ;  /* 0x0000003625187223 */ /* 0x000fe20000000016 */
[C---:B------:R-:W-:Y:S01]  /*1ef0*/  FFMA R100, R48.reuse, R25, R100 ;  /* 0x0000001930647223 */ /* 0x040fe20000000064 */
[----:B------:R-:W1:Y:S01]  /*1f00*/  LDS.128 R20, [R2+0xc00] ;  /* 0x000c000002147984 */ /* 0x000e620000000c00 */
[C---:B------:R-:W-:Y:S01]  /*1f10*/  FFMA R91, R48.reuse, R26, R91 ;  /* 0x0000001a305b7223 */ /* 0x040fe2000000005b */
[----:B------:R-:W-:Y:S01]  /*1f20*/  FFMA R48, R48, R27, R66 ;  /* 0x0000001b30307223 */ /* 0x000fe20000000042 */
[C---:B------:R-:W-:Y:S01]  /*1f30*/  FFMA R102, R36.reuse, R25, R102 ;  /* 0x0000001924667223 */ /* 0x040fe20000000066 */
[----:B------:R-:W2:Y:S01]  /*1f40*/  LDS.128 R64, [R2+0xa10] ;  /* 0x000a100002407984 */ /* 0x000ea20000000c00 */
[----:B------:R-:W-:Y:S01]  /*1f50*/  FFMA R82, R36, R27, R82 ;  /* 0x0000001b24527223 */ /* 0x000fe20000000052 */
[C---:B------:R-:W-:Y:S01]  /*1f60*/  FFMA R93, R52.reuse, R33, R28 ;  /* 0x00000021345d7223 */ /* 0x040fe2000000001c */
[C---:B------:R-:W-:Y:S01]  /*1f70*/  FFMA R69, R52.reuse, R17, R69 ;  /* 0x0000001134457223 */ /* 0x040fe20000000045 */
[C---:B------:R-:W-:Y:S01]  /*1f80*/  FFMA R25, R52.reuse, R45, R108 ;  /* 0x0000002d34197223 */ /* 0x040fe2000000006c */
[C---:B------:R-:W-:Y:S01]  /*1f90*/  FFMA R27, R52.reuse, R29, R112 ;  /* 0x0000001d341b7223 */ /* 0x040fe20000000070 */
[C---:B------:R-:W-:Y:S01]  /*1fa0*/  FFMA R87, R52.reuse, R41, R87 ;  /* 0x0000002934577223 */ /* 0x040fe20000000057 */
        /* <DEDUP_REMOVED lines=25> */
[----:B------:R-:W-:Y:S01]  /*2140*/  FFMA R63, R36, R26, R63 ;  /* 0x0000001a243f7223 */ /* 0x000fe2000000003f */
[----:B------:R-:W3:Y:S01]  /*2150*/  LDS.128 R52, [R2+0xc10] ;  /* 0x000c100002347984 */ /* 0x000ee20000000c00 */
[C---:B-1----:R-:W-:Y:S01]  /*2160*/  FFMA R36, R20.reuse, R46, R25 ;  /* 0x0000002e14247223 */ /* 0x042fe20000000019 */
[----:B------:R-:W-:Y:S01]  /*2170*/  FFMA R86, R20, R30, R27 ;  /* 0x0000001e14567223 */ /* 0x000fe2000000001b */
[----:B------:R-:W-:Y:S01]  /*2180*/  FFMA R116, R38, R22, R24 ;  /* 0x0000001626747223 */ /* 0x000fe20000000018 */
[----:B------:R-:W-:Y:S01]  /*2190*/  FFMA R69, R20, R18, R69 ;  /* 0x0000001214457223 */ /* 0x000fe20000000045 */
[----:B------:R-:W1:Y:S01]  /*21a0*/  LDS.128 R24, [R2+0xe00] ;  /* 0x000e000002187984 */ /* 0x000e620000000c00 */
[C---:B--2---:R-:W-:Y:S01]  /*21b0*/  FFMA R71, R64.reuse, R17, R71 ;  /* 0x0000001140477223 */ /* 0x044fe20000000047 */
[C---:B------:R-:W-:Y:S01]  /*21c0*/  FFMA R60, R17.reuse, R65, R60 ;  /* 0x00000041113c7223 */ /* 0x040fe2000000003c */
[CC--:B------:R-:W-:Y:S01]  /*21d0*/  FFMA R113, R17.reuse, R66.reuse, R113 ;  /* 0x0000004211717223 */ /* 0x0c0fe20000000071 */
[----:B------:R-:W-:Y:S01]  /*21e0*/  FFMA R16, R17, R67, R16 ;  /* 0x0000004311107223 */ /* 0x000fe20000000010 */
[C---:B------:R-:W-:Y:S01]  /*21f0*/  FFMA R73, R64.reuse, R45, R73 ;  /* 0x0000002d40497223 */ /* 0x040fe20000000049 */
        /* <DEDUP_REMOVED lines=55> */
[----:B------:R-:W2:Y:S01]  /*2570*/  LDS.128 R20, [R2+0xe10] ;  /* 0x000e100002147984 */ /* 0x000ea20000000c00 */
[----:B---3--:R-:W-:Y:S01]  /*2580*/  FFMA R93, R52, R46, R73 ;  /* 0x0000002e345d7223 */ /* 0x008fe20000000049 */
[C---:B------:R-:W-:Y:S01]  /*2590*/  FFMA R17, R46.reuse, R53, R17 ;  /* 0x000000352e117223 */ /* 0x040fe20000000011 */
[C---:B------:R-:W-:Y:S01]  /*25a0*/  FFMA R115, R46.reuse, R54, R115 ;  /* 0x000000362e737223 */ /* 0x040fe20000000073 */
[----:B------:R-:W-:Y:S01]  /*25b0*/  FFMA R44, R46, R55, R44 ;  /* 0x000000372e2c7223 */ /* 0x000fe2000000002c */
[----:B------:R-:W-:Y:S01]  /*25c0*/  FFMA R95, R52, R30, R11 ;  /* 0x0000001e345f7223 */ /* 0x000fe2000000000b */
[C---:B------:R-:W-:Y:S01]  /*25d0*/  FFMA R46, R30.reuse, R53, R45 ;  /* 0x000000351e2e7223 */ /* 0x040fe2000000002d */
[C---:B------:R-:W-:Y:S01]  /*25e0*/  FFMA R117, R30.reuse, R54, R117 ;  /* 0x000000361e757223 */ /* 0x040fe20000000075 */
[----:B------:R-:W-:Y:S01]  /*25f0*/  FFMA R58, R30, R55, R58 ;  /* 0x000000371e3a7223 */ /* 0x000fe2000000003a */
[----:B------:R-:W-:Y:S01]  /*2600*/  FFMA R30, R34, R53, R29 ;  /* 0x00000035221e7223 */ /* 0x000fe2000000001d */
[----:B------:R-:W-:Y:S01]  /*2610*/  FFMA R57, R52, R34, R57 ;  /* 0x0000002234397223 */ /* 0x000fe20000000039 */
[C---:B------:R-:W-:Y:S01]  /*2620*/  FFMA R29, R34.reuse, R54, R77 ;  /* 0x00000036221d7223 */ /* 0x040fe2000000004d */
[----:B------:R-:W-:Y:S01]  /*2630*/  FFMA R99, R34, R55, R80 ;  /* 0x0000003722637223 */ /* 0x000fe20000000050 */
[----:B------:R-:W-:Y:S01]  /*2640*/  FFMA R45, R52, R42, R81 ;  /* 0x0000002a342d7223 */ /* 0x000fe20000000051 */
[C---:B------:R-:W-:Y:S01]  /*2650*/  FFMA R34, R42.reuse, R53, R33 ;  /* 0x000000352a227223 */ /* 0x040fe20000000021 */
[C---:B------:R-:W-:Y:S01]  /*2660*/  FFMA R81, R42.reuse, R54, R83 ;  /* 0x000000362a517223 */ /* 0x040fe20000000053 */
[----:B------:R-:W-:Y:S01]  /*2670*/  FFMA R84, R42, R55, R84 ;  /* 0x000000372a547223 */ /* 0x000fe20000000054 */
[----:B------:R-:W-:Y:S01]  /*2680*/  FFMA R107, R52, R50, R89 ;  /* 0x00000032346b7223 */ /* 0x000fe20000000059 */
[C---:B------:R-:W-:Y:S01]  /*2690*/  FFMA R103, R50.reuse, R53, R13 ;  /* 0x0000003532677223 */ /* 0x040fe2000000000d */
[C---:B------:R-:W-:Y:S01]  /*26a0*/  FFMA R105, R50.reuse, R54, R91 ;  /* 0x0000003632697223 */ /* 0x040fe2000000005b */
[----:B------:R-:W-:Y:S01]  /*26b0*/  FFMA R48, R50, R55, R48 ;  /* 0x0000003732307223 */ /* 0x000fe20000000030 */
[-C--:B------:R-:W-:Y:S01]  /*26c0*/  FFMA R79, R18, R53.reuse, R60 ;  /* 0x00000035124f7223 */ /* 0x080fe2000000003c */
[-C--:B------:R-:W-:Y:S01]  /*26d0*/  FFMA R42, R14, R53.reuse, R41 ;  /* 0x000000350e2a7223 */ /* 0x080fe20000000029 */
[----:B------:R-:W-:Y:S01]  /*26e0*/  FFMA R50, R38, R53, R65 ;  /* 0x0000003526327223 */ /* 0x000fe20000000041 */
[----:B------:R-:W-:Y:S01]  /*26f0*/  FFMA R49, R52, R18, R71 ;  /* 0x0000001234317223 */ /* 0x000fe20000000047 */
[----:B------:R-:W-:Y:S01]  /*2700*/  FFMA R53, R38, R54, R63 ;  /* 0x0000003626357223 */ /* 0x000fe2000000003f */
[-C--:B-1----:R-:W-:Y:S01]  /*2710*/  FFMA R97, R19, R26.reuse, R108 ;  /* 0x0000001a13617223 */ /* 0x082fe2000000006c */
        /* <DEDUP_REMOVED lines=8> */
[----:B------:R-:W1:Y:S01]  /*27a0*/  LDC R26, c[0x0][0x39c] ;  /* 0x0000e700ff1a7b82 */ /* 0x000e620000000800 */
[----:B------:R-:W-:Y:S01]  /*27b0*/  FFMA R109, R52, R38, R61 ;  /* 0x00000026346d7223 */ /* 0x000fe2000000003d */
[----:B------:R-:W-:Y:S01]  /*27c0*/  FFMA R113, R18, R54, R113 ;  /* 0x0000003612717223 */ /* 0x000fe20000000071 */
[----:B------:R-:W-:Y:S01]  /*27d0*/  FFMA R59, R52, R14, R59 ;  /* 0x0000000e343b7223 */ /* 0x000fe2000000003b */
[C---:B------:R-:W-:Y:S01]  /*27e0*/  FFMA R33, R14.reuse, R54, R85 ;  /* 0x000000360e217223 */ /* 0x040fe20000000055 */
[-C--:B------:R-:W-:Y:S01]  /*27f0*/  FFMA R62, R14, R55.reuse, R62 ;  /* 0x000000370e3e7223 */ /* 0x080fe2000000003e */
[----:B------:R-:W-:Y:S01]  /*2800*/  FFMA R38, R38, R55, R82 ;  /* 0x0000003726267223 */ /* 0x000fe20000000052 */
[----:B------:R-:W-:-:S04]  /*2810*/  DEPBAR.LE SB0, 0x0 ;  /* 0x000080000000791a */ /* 0x000fc80000000000 */
[C---:B------:R-:W-:Y:S01]  /*2820*/  FFMA R65, R24.reuse, R35, R74 ;  /* 0x0000002318417223 */ /* 0x040fe2000000004a */
[C---:B------:R-:W-:Y:S01]  /*2830*/  FFMA R13, R24.reuse, R19, R69 ;  /* 0x00000013180d7223 */ /* 0x040fe20000000045 */
[C---:B------:R-:W-:Y:S01]  /*2840*/  FFMA R11, R24.reuse, R47, R36 ;  /* 0x0000002f180b7223 */ /* 0x040fe20000000024 */
[C---:B------:R-:W-:Y:S01]  /*2850*/  FFMA R73, R24.reuse, R15, R64 ;  /* 0x0000000f18497223 */ /* 0x040fe20000000040 */
[C---:B------:R-:W-:Y:S01]  /*2860*/  FFMA R76, R24.reuse, R39, R88 ;  /* 0x00000027184c7223 */ /* 0x040fe20000000058 */
[----:B------:R-:W-:Y:S01]  /*2870*/  FFMA R74, R15, R27, R122 ;  /* 0x0000001b0f4a7223 */ /* 0x000fe2000000007a */
[C---:B------:R-:W-:Y:S01]  /*2880*/  FFMA R61, R24.reuse, R31, R86 ;  /* 0x0000001f183d7223 */ /* 0x040fe20000000056 */
[C---:B------:R-:W-:Y:S01]  /*2890*/  FFMA R69, R24.reuse, R43, R66 ;  /* 0x0000002b18457223 */ /* 0x040fe20000000042 */
        /* <DEDUP_REMOVED lines=10> */
[----:B------:R-:W-:Y:S01]  /*2940*/  FFMA R70, R43, R27, R124 ;  /* 0x0000001b2b467223 */ /* 0x000fe2000000007c */
[C---:B--2---:R-:W-:Y:S01]  /*2950*/  FFMA R12, R19.reuse, R21, R79 ;  /* 0x00000015130c7223 */ /* 0x044fe2000000004f */
[C---:B------:R-:W-:Y:S01]  /*2960*/  FFMA R122, R19.reuse, R23, R87 ;  /* 0x00000017137a7223 */ /* 0x040fe20000000057 */
[----:B------:R-:W-:Y:S01]  /*2970*/  FFMA R91, R24, R51, R56 ;  /* 0x00000033185b7223 */ /* 0x000fe20000000038 */
[-C--:B------:R-:W-:Y:S01]  /*2980*/  FFMA R118, R19, R27.reuse, R118 ;  /* 0x0000001b13767223 */ /* 0x080fe20000000076 */
[-C--:B------:R-:W-:Y:S01]  /*2990*/  FFMA R120, R47, R27.reuse, R120 ;  /* 0x0000001b2f787223 */ /* 0x080fe20000000078 */
[-C--:B------:R-:W-:Y:S01]  /*29a0*/  FFMA R86, R51, R27.reuse, R4 ;  /* 0x0000001b33567223 */ /* 0x080fe20000000004 */
[----:B------:R-:W-:Y:S01]  /*29b0*/  FFMA R82, R39, R27, R28 ;  /* 0x0000001b27527223 */ /* 0x000fe2000000001c */
[C---:B------:R-:W-:Y:S01]  /*29c0*/  FFMA R37, R20.reuse, R19, R49 ;  /* 0x0000001314257223 */ /* 0x040fe20000000031 */
[-C--:B------:R-:W-:Y:S01]  /*29d0*/  FFMA R113, R19, R22.reuse, R113 ;  /* 0x0000001613717223 */ /* 0x080fe20000000071 */
        /* <DEDUP_REMOVED lines=27> */
[----:B------:R-:W-:Y:S01]  /*2b90*/  FFMA R102, R39, R23, R38 ;  /* 0x0000001727667223 */ /* 0x000fe20000000026 */
[----:B-1----:R-:W-:Y:S01]  /*2ba0*/  LEA R5, R26, R5, 0x3 ;  /* 0x000000051a057211 */ /* 0x002fe200078e18ff */
[----:B------:R-:W-:Y:S06]  /*2bb0*/  BAR.SYNC.DEFER_BLOCKING 0x0 ;  /* 0x0000000000007b1d */ /* 0x000fec0000010000 */
[----:B------:R-:W-:Y:S05]  /*2bc0*/  @!P0 BRA `(.L_x_2) ;  /* 0xffffffd8009c8947 */ /* 0x000fea000383ffff */
.L_x_0:
[----:B------:R-:W1:Y:S01]  /*2bd0*/  S2R R2, SR_CTAID.X ;  /* 0x0000000000027919 */ /* 0x000e620000002500 */
[----:B------:R-:W2:Y:S01]  /*2be0*/  LDCU UR4, c[0x0][0x398] ;  /* 0x00007300ff0477ac */ /* 0x000ea20008000800 */
[----:B------:R-:W3:Y:S01]  /*2bf0*/  S2R R17, SR_CTAID.Y ;  /* 0x0000000000117919 */ /* 0x000ee20000002600 */
[----:B------:R-:W4:Y:S01]  /*2c00*/  LDCU.64 UR6, c[0x0][0x390] ;  /* 0x00007200ff0677ac */ /* 0x000f220008000a00 */
[----:B-1----:R-:W-:Y:S02]  /*2c10*/  LEA R15, R2, R3, 0x4 ;  /* 0x00000003020f7211 */ /* 0x002fe400078e20ff */
[----:B---3--:R-:W-:Y:S02]  /*2c20*/  LEA R17, R17, R0, 0x4 ;  /* 0x0000000011117211 */ /* 0x008fe400078e20ff */
[----:B------:R-:W-:Y:S02]  /*2c30*/  SHF.L.U32 R15, R15, 0x3, RZ ;  /* 0x000000030f0f7819 */ /* 0x000fe400000006ff */
[----:B------:R-:W-:-:S02]  /*2c40*/  SHF.L.U32 R17, R17, 0x3, RZ ;  /* 0x0000000311117819 */ /* 0x000fc400000006ff */
[CC--:B------:R-:W-:Y:S02]  /*2c50*/  ISETP.GE.AND P1, PT, R15.reuse, R26.reuse, PT ;  /* 0x0000001a0f00720c */ /* 0x0c0fe40003f26270 */
[----:B------:R-:W-:Y:S01]  /*2c60*/  IADD3 R7, PT, PT, R15, 0x1, RZ ;  /* 0x000000010f077810 */ /* 0x000fe20007ffe0ff */
[CC--:B------:R-:W-:Y:S01]  /*2c70*/  IMAD R0, R17.reuse, R26.reuse, RZ ;  /* 0x0000001a11007224 */ /* 0x0c0fe200078e02ff */
[----:B--2---:R-:W-:Y:S02]  /*2c80*/  ISETP.LT.AND P1, PT, R17, UR4, !P1 ;  /* 0x0000000411007c0c */ /* 0x004fe4000cf21270 */
[----:B------:R-:W-:Y:S02]  /*2c90*/  IADD3 R9, PT, PT, R15, 0x2, RZ ;  /* 0x000000020f097810 */ /* 0x000fe40007ffe0ff */
[----:B------:R-:W-:Y:S02]  /*2ca0*/  ISETP.GE.AND P3, PT, R7, R26, PT ;  /* 0x0000001a0700720c */ /* 0x000fe40003f66270 */
[----:B------:R-:W-:-:S02]  /*2cb0*/  IADD3 R6, P2, PT, R15, R0, RZ ;  /* 0x000000000f067210 */ /* 0x000fc40007f5e0ff */
[----:B------:R-:W-:Y:S02]  /*2cc0*/  ISETP.GE.AND P0, PT, R9, R26, PT ;  /* 0x0000001a0900720c */ /* 0x000fe40003f06270 */
[----:B------:R-:W-:Y:S02]  /*2cd0*/  P2R R29, PR, RZ, 0x8 ;  /* 0x00000008ff1d7803 */ /* 0x000fe40000000000 */
[----:B------:R-:W-:Y:S01]  /*2ce0*/  LEA.HI.X.SX32 R7, R0, RZ, 0x1, P2 ;  /* 0x000000ff00077211 */ /* 0x000fe200010f0eff */
[----:B------:R-:W1:Y:S01]  /*2cf0*/  @P1 LDC.64 R4, c[0x0][0x390] ;  /* 0x0000e400ff041b82 */ /* 0x000e620000000a00 */
[----:B------:R-:W-:Y:S02]  /*2d00*/  @P1 IADD3 R3, PT, PT, R15, R0, RZ ;  /* 0x000000000f031210 */ /* 0x000fe40007ffe0ff */
[C---:B------:R-:W-:Y:S02]  /*2d10*/  ISETP.GE.OR P3, PT, R17.reuse, UR4, P3 ;  /* 0x0000000411007c0c */ /* 0x040fe40009f66670 */
[----:B------:R-:W-:-:S02]  /*2d20*/  ISETP.GE.OR P2, PT, R17, UR4, P0 ;  /* 0x0000000411007c0c */ /* 0x000fc40008746670 */
[----:B----4-:R-:W-:Y:S02]  /*2d30*/  LEA R2, P4, R6, UR6, 0x2 ;  /* 0x0000000606027c11 */ /* 0x010fe4000f8810ff */
[C---:B------:R-:W-:Y:S02]  /*2d40*/  IADD3 R9, PT, PT, R15.reuse, 0x5, RZ ;  /* 0x000000050f097810 */ /* 0x040fe40007ffe0ff */
[-C--:B------:R-:W-:Y:S02]  /*2d50*/  IADD3 R28, PT, PT, R0, R26.reuse, RZ ;  /* 0x0000001a001c7210 */ /* 0x080fe40007ffe0ff */
[----:B------:R-:W-:Y:S02]  /*2d60*/  IADD3 R19, PT, PT, R15, 0x7, RZ ;  /* 0x000000070f137810 */ /* 0x000fe40007ffe0ff */
[----:B------:R-:W-:-:S04]  /*2d70*/  IADD3 R30, PT, PT, R28, R26, RZ ;  /* 0x0000001a1c1e7210 */ /* 0x000fc80007ffe0ff */
[----:B------:R-:W-:-:S04]  /*2d80*/  IADD3 R32, PT, PT, R30, R26, RZ ;  /* 0x0000001a1e207210 */ /* 0x000fc80007ffe0ff */
[----:B------:R-:W-:Y:S01]  /*2d90*/  IADD3 R34, PT, PT, R32, R26, RZ ;  /* 0x0000001a20227210 */ /* 0x000fe20007ffe0ff */
[----:B-1----:R-:W-:Y:S01]  /*2da0*/  @P1 IMAD.WIDE R4, R3, 0x4, R4 ;  /* 0x0000000403041825 */ /* 0x002fe200078e0204 */
[----:B------:R-:W-:-:S04]  /*2db0*/  IADD3 R3, PT, PT, R15, 0x3, RZ ;  /* 0x000000030f037810 */ /* 0x000fc80007ffe0ff */
[-C--:B------:R-:W-:Y:S01]  /*2dc0*/  ISETP.GE.AND P5, PT, R3, R26.reuse, PT ;  /* 0x0000001a0300720c */ /* 0x080fe20003fa6270 */
[----:B------:R1:W-:Y:S01]  /*2dd0*/  @P1 STG.E desc[UR8][R4.64], R13 ;  /* 0x0000000d04001986 */ /* 0x0003e2000c101908 */
[----:B------:R-:W-:Y:S02]  /*2de0*/  LEA.HI.X R3, R6, UR7, R7, 0x2, P4 ;  /* 0x0000000706037c11 */ /* 0x000fe4000a0f1407 */
[----:B------:R-:W-:Y:S02]  /*2df0*/  ISETP.GE.OR P1, PT, R17, UR4, P5 ;  /* 0x0000000411007c0c */ /* 0x000fe4000af26670 */
[----:B------:R-:W-:Y:S01]  /*2e00*/  IADD3 R7, PT, PT, R15, 0x4, RZ ;  /* 0x000000040f077810 */ /* 0x000fe20007ffe0ff */
[----:B------:R2:W-:Y:S01]  /*2e10*/  @!P3 STG.E desc[UR8][R2.64+0x4], R36 ;  /* 0x000004240200b986 */ /* 0x0005e2000c101908 */
[-C--:B------:R-:W-:Y:S02]  /*2e20*/  ISETP.GE.AND P3, PT, R9, R26.reuse, PT ;  /* 0x0000001a0900720c */ /* 0x080fe40003f66270 */
[----:B------:R-:W-:Y:S01]  /*2e30*/  ISETP.GE.AND P4, PT, R7, R26, PT ;  /* 0x0000001a0700720c */ /* 0x000fe20003f86270 */
[----:B------:R-:W-:Y:S01]  /*2e40*/  @!P2 STG.E desc[UR8][R2.64+0x8], R97 ;  /* 0x000008610200a986 */ /* 0x000fe2000c101908 */
[----:B-1----:R-:W-:-:S02]  /*2e50*/  IADD3 R5, PT, PT, R15, 0x6, RZ ;  /* 0x000000060f057810 */ /* 0x002fc40007ffe0ff */
[----:B------:R-:W-:-:S03]  /*2e60*/  ISETP.GE.OR P2, PT, R17, UR4, P4 ;  /* 0x0000000411007c0c */ /* 0x000fc6000a746670 */
[----:B------:R-:W-:Y:S01]  /*2e70*/  @!P1 STG.E desc[UR8][R2.64+0xc], R118 ;  /* 0x00000c7602009986 */ /* 0x000fe2000c101908 */
[----:B------:R-:W-:Y:S02]  /*2e80*/  ISETP.GE.OR P1, PT, R17, UR4, P3 ;  /* 0x0000000411007c0c */ /* 0x000fe40009f26670 */
[----:B--2---:R-:W-:-:S04]  /*2e90*/  IADD3 R36, PT, PT, R34, R26, RZ ;  /* 0x0000001a22247210 */ /* 0x004fc80007ffe0ff */
[----:B------:R-:W-:-:S03]  /*2ea0*/  IADD3 R38, PT, PT, R36, R26, RZ ;  /* 0x0000001a24267210 */ /* 0x000fc60007ffe0ff */
[----:B------:R-:W-:Y:S01]  /*2eb0*/  @!P2 STG.E desc[UR8][R2.64+0x10], R37 ;  /* 0x000010250200a986 */ /* 0x000fe2000c101908 */
[----:B------:R-:W-:-:S03]  /*2ec0*/  ISETP.GE.AND P2, PT, R5, R26, PT ;  /* 0x0000001a0500720c */ /* 0x000fc60003f46270 */
[----:B------:R1:W-:Y:S01]  /*2ed0*/  @!P1 STG.E desc[UR8][R2.64+0x14], R12 ;  /* 0x0000140c02009986 */ /* 0x0003e2000c101908 */
[----:B------:R-:W-:-:S13]  /*2ee0*/  ISETP.GE.OR P1, PT, R17, UR4, P2 ;  /* 0x0000000411007c0c */ /* 0x000fda0009726670 */
[----:B------:R-:W-:Y:S01]  /*2ef0*/  @!P1 STG.E desc[UR8][R2.64+0x18], R113 ;  /* 0x0000187102009986 */ /* 0x000fe2000c101908 */
[----:B------:R-:W-:-:S04]  /*2f00*/  IADD3 R0, P1, PT, R15, R28, RZ ;  /* 0x0000001c0f007210 */ /* 0x000fc80007f3e0ff */
[----:B------:R-:W-:Y:S02]  /*2f10*/  LEA.HI.X.SX32 R5, R28, RZ, 0x1, P1 ;  /* 0x000000ff1c057211 */ /* 0x000fe400008f0eff */
[----:B------:R-:W-:-:S04]  /*2f20*/  LEA R24, P1, R0, UR6, 0x2 ;  /* 0x0000000600187c11 */ /* 0x000fc8000f8210ff */
[----:B------:R-:W-:Y:S02]  /*2f30*/  LEA.HI.X R25, R0, UR7, R5, 0x2, P1 ;  /* 0x0000000700197c11 */ /* 0x000fe400088f1405 */
        /* <DEDUP_REMOVED lines=16> */
[----:B------:R-:W-:Y:S02]  /*3040*/  IADD3 R4, P1, PT, R15, R38, RZ ;  /* 0x000000260f047210 */ /* 0x000fe40007f3e0ff */
[C---:B------:R-:W-:Y:S02]  /*3050*/  IADD3 R0, PT, PT, R38.reuse, R26, RZ ;  /* 0x0000001a26007210 */ /* 0x040fe40007ffe0ff */
[----:B------:R-:W-:Y:S02]  /*3060*/  LEA.HI.X.SX32 R5, R38, RZ, 0x1, P1 ;  /* 0x000000ff26057211 */ /* 0x000fe400008f0eff */
[----:B-1----:R-:W-:-:S04]  /*3070*/  LEA R12, P1, R4, UR6, 0x2 ;  /* 0x00000006040c7c11 */ /* 0x002fc8000f8210ff */
[----:B------:R-:W-:Y:S02]  /*3080*/  LEA.HI.X R13, R4, UR7, R5, 0x2, P1 ;  /* 0x00000007040d7c11 */ /* 0x000fe400088f1405 */
[----:B------:R-:W-:-:S04]  /*3090*/  IADD3 R5, P1, PT, R15, R0, RZ ;  /* 0x000000000f057210 */ /* 0x000fc80007f3e0ff */
[----:B------:R-:W-:Y:S02]  /*30a0*/  LEA.HI.X.SX32 R10, R0, RZ, 0x1, P1 ;  /* 0x000000ff000a7211 */ /* 0x000fe400008f0eff */
[----:B------:R-:W-:-:S04]  /*30b0*/  LEA R4, P1, R5, UR6, 0x2 ;  /* 0x0000000605047c11 */ /* 0x000fc8000f8210ff */
[----:B------:R-:W-:Y:S02]  /*30c0*/  LEA.HI.X R5, R5, UR7, R10, 0x2, P1 ;  /* 0x0000000705057c11 */ /* 0x000fe400088f140a */
[----:B------:R-:W-:Y:S02]  /*30d0*/  ISETP.GE.AND P1, PT, R19, R26, PT ;  /* 0x0000001a1300720c */ /* 0x000fe40003f26270 */
[C---:B------:R-:W-:Y:S02]  /*30e0*/  IADD3 R10, PT, PT, R17.reuse, 0x1, RZ ;  /* 0x00000001110a7810 */ /* 0x040fe40007ffe0ff */
[----:B------:R-:W-:-:S13]  /*30f0*/  ISETP.GE.OR P6, PT, R17, UR4, P1 ;  /* 0x0000000411007c0c */ /* 0x000fda0008fc6670 */
[----:B------:R1:W-:Y:S01]  /*3100*/  @!P6 STG.E desc[UR8][R2.64+0x1c], R122 ;  /* 0x00001c7a0200e986 */ /* 0x0003e2000c101908 */
[----:B------:R-:W-:-:S04]  /*3110*/  ISETP.GE.AND P6, PT, R15, R26, PT ;  /* 0x0000001a0f00720c */ /* 0x000fc80003fc6270 */
[----:B------:R-:W-:Y:S02]  /*3120*/  P2R R31, PR, RZ, 0x40 ;  /* 0x00000040ff1f7803 */ /* 0x000fe40000000000 */
[----:B------:R-:W-:-:S13]  /*3130*/  ISETP.GE.OR P6, PT, R10, UR4, P6 ;  /* 0x000000040a007c0c */ /* 0x000fda000b7c6670 */
[----:B------:R-:W2:Y:S01]  /*3140*/  @!P6 LDC.64 R26, c[0x0][0x390] ;  /* 0x0000e400ff1aeb82 */ /* 0x000ea20000000a00 */
[----:B------:R-:W-:-:S05]  /*3150*/  @!P6 IADD3 R19, PT, PT, R15, R28, RZ ;  /* 0x0000001c0f13e210 */ /* 0x000fca0007ffe0ff */
[----:B--2---:R-:W-:-:S05]  /*3160*/  @!P6 IMAD.WIDE R26, R19, 0x4, R26 ;  /* 0x00000004131ae825 */ /* 0x004fca00078e021a */
[----:B------:R2:W-:Y:S01]  /*3170*/  @!P6 STG.E desc[UR8][R26.64], R11 ;  /* 0x0000000b1a00e986 */ /* 0x0005e2000c101908 */
[----:B------:R-:W-:-:S04]  /*3180*/  ISETP.NE.AND P6, PT, R29, RZ, PT ;  /* 0x000000ff1d00720c */ /* 0x000fc80003fc5270 */
[----:B------:R-:W-:-:S13]  /*3190*/  ISETP.GE.OR P6, PT, R10, UR4, P6 ;  /* 0x000000040a007c0c */ /* 0x000fda000b7c6670 */
[----:B------:R-:W-:Y:S01]  /*31a0*/  @!P6 STG.E desc[UR8][R24.64+0x4], R14 ;  /* 0x0000040e1800e986 */ /* 0x000fe2000c101908 */
        /* <DEDUP_REMOVED lines=10> */
[----:B------:R-:W-:Y:S02]  /*3250*/  ISETP.GE.OR P6, PT, R10, UR4, P1 ;  /* 0x000000040a007c0c */ /* 0x000fe40008fc6670 */
[----:B------:R-:W-:-:S11]  /*3260*/  IADD3 R10, PT, PT, R17, 0x2, RZ ;  /* 0x00000002110a7810 */ /* 0x000fd60007ffe0ff */
[----:B------:R-:W-:Y:S01]  /*3270*/  @!P6 STG.E desc[UR8][R24.64+0x1c], R124 ;  /* 0x00001c7c1800e986 */ /* 0x000fe2000c101908 */
[----:B------:R-:W-:-:S04]  /*3280*/  ISETP.NE.AND P6, PT, R31, RZ, PT ;  /* 0x000000ff1f00720c */ /* 0x000fc80003fc5270 */
[----:B------:R-:W-:-:S13]  /*3290*/  ISETP.GE.OR P6, PT, R10, UR4, P6 ;  /* 0x000000040a007c0c */ /* 0x000fda000b7c6670 */
[----:B-1----:R-:W1:Y:S01]  /*32a0*/  @!P6 LDC.64 R2, c[0x0][0x390] ;  /* 0x0000e400ff02eb82 */ /* 0x002e620000000a00 */
[----:B--2---:R-:W-:-:S05]  /*32b0*/  @!P6 IADD3 R11, PT, PT, R15, R30, RZ ;  /* 0x0000001e0f0be210 */ /* 0x004fca0007ffe0ff */
[----:B-1----:R-:W-:-:S05]  /*32c0*/  @!P6 IMAD.WIDE R2, R11, 0x4, R2 ;  /* 0x000000040b02e825 */ /* 0x002fca00078e0202 */
        /* <DEDUP_REMOVED lines=20> */
[----:B------:R-:W-:-:S05]  /*3410*/  @!P6 IADD3 R11, PT, PT, R15, R32, RZ ;  /* 0x000000200f0be210 */ /* 0x000fca0007ffe0ff */
        /* <DEDUP_REMOVED lines=23> */
[----:B------:R-:W-:Y:S01]  /*3590*/  @!P6 STG.E desc[UR8][R2.64], R69 ;  /* 0x000000450200e986 */ /* 0x000fe2000c101908 */
        /* <DEDUP_REMOVED lines=15> */
[----:B------:R1:W-:Y:S01]  /*3690*/  @!P6 STG.E desc[UR8][R6.64+0x1c], R110 ;  /* 0x00001c6e0600e986 */ /* 0x0003e2000c101908 */
[----:B------:R-:W-:-:S04]  /*36a0*/  ISETP.NE.AND P6, PT, R31, RZ, PT ;  /* 0x000000ff1f00720c */ /* 0x000fc80003fc5270 */
[----:B------:R-:W-:Y:S02]  /*36b0*/  ISETP.GE.OR P6, PT, R10, UR4, P6 ;  /* 0x000000040a007c0c */ /* 0x000fe4000b7c6670 */
[C---:B-1----:R-:W-:Y:S02]  /*36c0*/  IADD3 R6, PT, PT, R17.reuse, 0x6, RZ ;  /* 0x0000000611067810 */ /* 0x042fe40007ffe0ff */
[----:B------:R-:W-:-:S09]  /*36d0*/  IADD3 R17, PT, PT, R17, 0x7, RZ ;  /* 0x0000000711117810 */ /* 0x000fd20007ffe0ff */
[----:B------:R-:W1:Y:S01]  /*36e0*/  @!P6 LDC.64 R2, c[0x0][0x390] ;  /* 0x0000e400ff02eb82 */ /* 0x000e620000000a00 */
        /* <DEDUP_REMOVED lines=26> */
[----:B------:R2:W-:Y:S01]  /*3890*/  @!P6 STG.E desc[UR8][R12.64+0x4], R88 ;  /* 0x000004580c00e986 */ /* 0x0005e2000c101908 */
[----:B------:R-:W-:Y:S02]  /*38a0*/  ISETP.GE.OR P6, PT, R6, UR4, P0 ;  /* 0x0000000406007c0c */ /* 0x000fe400087c6670 */
[----:B------:R-:W-:-:S11]  /*38b0*/  ISETP.GE.OR P0, PT, R17, UR4, P0 ;  /* 0x0000000411007c0c */ /* 0x000fd60008706670 */
        /* <DEDUP_REMOVED lines=16> */
[----:B------:R-:W-:-:S04]  /*39c0*/  ISETP.NE.AND P6, PT, R31, RZ, PT ;  /* 0x000000ff1f00720c */ /* 0x000fc80003fc5270 */
[----:B------:R-:W-:-:S13]  /*39d0*/  ISETP.GE.OR P6, PT, R17, UR4, P6 ;  /* 0x0000000411007c0c */ /* 0x000fda000b7c6670 */
[----:B-1----:R-:W1:Y:S01]  /*39e0*/  @!P6 LDC.64 R2, c[0x0][0x390] ;  /* 0x0000e400ff02eb82 */ /* 0x002e620000000a00 */
[----:B------:R-:W-:-:S05]  /*39f0*/  @!P6 IADD3 R15, PT, PT, R15, R0, RZ ;  /* 0x000000000f0fe210 */ /* 0x000fca0007ffe0ff */
[----:B-1----:R-:W-:-:S05]  /*3a00*/  @!P6 IMAD.WIDE R2, R15, 0x4, R2 ;  /* 0x000000040f02e825 */ /* 0x002fca00078e0202 */
[----:B------:R2:W-:Y:S01]  /*3a10*/  @!P6 STG.E desc[UR8][R2.64], R76 ;  /* 0x0000004c0200e986 */ /* 0x0005e2000c101908 */
[----:B------:R-:W-:-:S03]  /*3a20*/  ISETP.NE.AND P6, PT, R29, RZ, PT ;  /* 0x000000ff1d00720c */ /* 0x000fc60003fc5270 */
[----:B------:R2:W-:Y:S01]  /*3a30*/  @!P0 STG.E desc[UR8][R4.64+0x8], R80 ;  /* 0x0000085004008986 */ /* 0x0005e2000c101908 */
[----:B------:R-:W-:-:S03]  /*3a40*/  ISETP.GE.OR P6, PT, R17, UR4, P6 ;  /* 0x0000000411007c0c */ /* 0x000fc6000b7c6670 */
[----:B------:R2:W-:Y:S04]  /*3a50*/  @!P5 STG.E desc[UR8][R4.64+0xc], R82 ;  /* 0x00000c520400d986 */ /* 0x0005e8000c101908 */
[----:B------:R2:W-:Y:S04]  /*3a60*/  @!P4 STG.E desc[UR8][R4.64+0x10], R92 ;  /* 0x0000105c0400c986 */ /* 0x0005e8000c101908 */
[----:B------:R2:W-:Y:S04]  /*3a70*/  @!P3 STG.E desc[UR8][R4.64+0x14], R94 ;  /* 0x0000145e0400b986 */ /* 0x0005e8000c101908 */
[----:B------:R2:W-:Y:S04]  /*3a80*/  @!P6 STG.E desc[UR8][R4.64+0x4], R78 ;  /* 0x0000044e0400e986 */ /* 0x0005e8000c101908 */
[----:B------:R2:W-:Y:S01]  /*3a90*/  @!P2 STG.E desc[UR8][R4.64+0x18], R96 ;  /* 0x000018600400a986 */ /* 0x0005e2000c101908 */
[----:B------:R-:W-:Y:S05]  /*3aa0*/  @P1 EXIT ;  /* 0x000000000000194d */ /* 0x000fea0003800000 */
[----:B------:R-:W-:Y:S01]  /*3ab0*/  STG.E desc[UR8][R4.64+0x1c], R102 ;  /* 0x00001c6604007986 */ /* 0x000fe2000c101908 */
[----:B------:R-:W-:Y:S05]  /*3ac0*/  EXIT ;  /* 0x000000000000794d */ /* 0x000fea0003800000 */
.L_x_3:
[----:B------:R-:W-:-:S00]  /*3ad0*/  BRA `(.L_x_3) ;  /* 0xfffffffc00fc7947 */ /* 0x000fc0000383ffff */
[----:B------:R-:W-:-:S00]  /*3ae0*/  NOP ;  /* 0x0000000000007918 */ /* 0x000fc00000000000 */
        /* <DEDUP_REMOVED lines=9> */
.L_x_16:


//--------------------- .text._Z15matrixMulPhase4PfS_S_iii --------------------------
	.section	.text._Z15matrixMulPhase4PfS_S_iii,"ax",@progbits
	.align	128
        .global         _Z15matrixMulPhase4PfS_S_iii
        .type           _Z15matrixMulPhase4PfS_S_iii,@function
        .size           _Z15matrixMulPhase4PfS_S_iii,(.L_x_17 - _Z15matrixMulPhase4PfS_S_iii)
        .other          _Z15matrixMulPhase4PfS_S_iii,@"STO_CUDA_ENTRY STV_DEFAULT"
_Z15matrixMulPhase4PfS_S_iii:
.text._Z15matrixMulPhase4PfS_S_iii:
[----:B------:R-:W-:Y:S01]  /*0000*/  LDC R1, c[0x0][0x37c] ;  /* 0x0000df00ff017b82 */ /* 0x000fe20000000800 */
[----:B------:R-:W0:Y:S01]  /*0010*/  LDCU UR7, c[0x0][0x3a0] ;  /* 0x00007400ff0777ac */ /* 0x000e220008000800 */
[----:B------:R-:W-:Y:S01]  /*0020*/  HFMA2 R110, -RZ, RZ, 0, 0 ;  /* 0x00000000ff6e7431 */ /* 0x000fe200000001ff */
[----:B------:R-:W-:Y:S02]  /*0030*/  CS2R R84, SRZ ;  /* 0x0000000000547805 */ /* 0x000fe4000001ff00 */
[----:B------:R-:W-:Y:S02]  /*0040*/  CS2R R82, SRZ ;  /* 0x0000000000527805 */ /* 0x000fe4000001ff00 */
[----:B------:R-:W-:Y:S02]  /*0050*/  CS2R R78, SRZ ;  /* 0x00000000004e7805 */ /* 0x000fe4000001ff00 */
[----:B------:R-:W-:Y:S02]  /*0060*/  CS2R R68, SRZ ;  /* 0x0000000000447805 */ /* 0x000fe4000001ff00 */
[----:B------:R-:W-:-:S02]  /*0070*/  CS2R R22, SRZ ;  /* 0x0000000000167805 */ /* 0x000fc4000001ff00 */
[----:B------:R-:W-:Y:S02]  /*0080*/  CS2R R12, SRZ ;  /* 0x00000000000c7805 */ /* 0x000fe4000001ff00 */
        /* <DEDUP_REMOVED lines=9> */
[----:B------:R-:W-:Y:S01]  /*0120*/  CS2R R88, SRZ ;  /* 0x0000000000587805 */ /* 0x000fe2000001ff00 */
[----:B0-----:R-:W-:Y:S01]  /*0130*/  UISETP.GE.AND UP0, UPT, UR7, 0x1, UPT ;  /* 0x000000010700788c */ /* 0x001fe2000bf06270 */
        /* <DEDUP_REMOVED lines=10> */
[----:B------:R-:W-:Y:S02]  /*01e0*/  MOV R109, RZ ;  /* 0x000000ff006d7202 */ /* 0x000fe40000000f00 */
[----:B------:R-:W-:Y:S02]  /*01f0*/  CS2R R14, SRZ ;  /* 0x00000000000e7805 */ /* 0x000fe4000001ff00 */
[----:B------:R-:W-:-:S02]  /*0200*/  CS2R R16, SRZ ;  /* 0x0000000000107805 */ /* 0x000fc4000001ff00 */
[----:B------:R-:W-:Y:S02]  /*0210*/  CS2R R70, SRZ ;  /* 0x0000000000467805 */ /* 0x000fe4000001ff00 */
[----:B------:R-:W-:Y:S02]  /*0220*/  CS2R R96, SRZ ;  /* 0x0000000000607805 */ /* 0x000fe4000001ff00 */
[----:B------:R-:W-:Y:S01]  /*0230*/  CS2R R102, SRZ ;  /* 0x0000000000667805 */ /* 0x000fe2000001ff00 */
[----:B------:R-:W0:Y:S01]  /*0240*/  LDCU.64 UR12, c[0x0][0x358] ;  /* 0x00006b00ff0c77ac */ /* 0x000e220008000a00 */
[----:B------:R-:W1:Y:S01]  /*0250*/  LDCU UR6, c[0x0][0x360] ;  /* 0x00006c00ff0677ac */ /* 0x000e620008000800 */
[----:B------:R-:W-:Y:S05]  /*0260*/  BRA.U !UP0, `(.L_x_4) ;  /* 0x0000002508847547 */ /* 0x000fea000b800000 */
[----:B------:R-:W1:Y:S01]  /*0270*/  S2R R0, SR_TID.Y ;  /* 0x0000000000007919 */ /* 0x000e620000002200 */
[----:B------:R-:W2:Y:S01]  /*0280*/  S2UR UR5, SR_CgaCtaId ;  /* 0x00000000000579c3 */ /* 0x000ea20000008800 */
[----:B------:R-:W3:Y:S01]  /*0290*/  LDCU UR14, c[0x0][0x39c] ;  /* 0x00007380ff0e77ac */ /* 0x000ee20008000800 */
[----:B------:R-:W-:Y:S01]  /*02a0*/  MOV R84, RZ ;  /* 0x000000ff00547202 */ /* 0x000fe20000000f00 */
[----:B------:R-:W1:Y:S01]  /*02b0*/  S2R R3, SR_TID.X ;  /* 0x0000000000037919 */ /* 0x000e620000002100 */
[----:B------:R-:W-:Y:S01]  /*02c0*/  UMOV UR4, 0x400 ;  /* 0x0000040000047882 */ /* 0x000fe20000000000 */
[----:B------:R-:W4:Y:S01]  /*02d0*/  LDCU UR16, c[0x0][0x3a0] ;  /* 0x00007400ff1077ac */ /* 0x000f220008000800 */
[----:B------:R-:W0:Y:S01]  /*02e0*/  LDCU.128 UR8, c[0x0][0x380] ;  /* 0x00007000ff0877ac */ /* 0x000e220008000c00 */
[----:B-1----:R-:W-:Y:S01]  /*02f0*/  IMAD R2, R0, UR6, R3 ;  /* 0x0000000600027c24 */ /* 0x002fe2000f8e0203 */
[----:B--2---:R-:W-:Y:S02]  /*0300*/  ULEA UR6, UR5, UR4, 0x18 ;  /* 0x0000000405067291 */ /* 0x004fe4000f8ec0ff */
[----:B------:R-:W-:-:S02]  /*0310*/  UIADD3 UR4, UPT, UPT, UR4, 0x1000, URZ ;  /* 0x0000100004047890 */ /* 0x000fc4000fffe0ff */
[----:B------:R-:W-:Y:S02]  /*0320*/  SHF.L.U32 R5, R2, 0x2, RZ ;  /* 0x0000000202057819 */ /* 0x000fe400000006ff */
[--C-:B------:R-:W-:Y:S01]  /*0330*/  SHF.R.U32.HI R6, RZ, 0x5, R2.reuse ;  /* 0x00000005ff067819 */ /* 0x100fe20000011602 */
[----:B------:R-:W-:Y:S01]  /*0340*/  ULEA UR4, UR5, UR4, 0x18 ;  /* 0x0000000405047291 */ /* 0x000fe2000f8ec0ff */
[C---:B------:R-:W-:Y:S02]  /*0350*/  LOP3.LUT R7, R5.reuse, 0x4, RZ, 0xc0, !PT ;  /* 0x0000000405077812 */ /* 0x040fe400078ec0ff */
[----:B------:R-:W-:Y:S02]  /*0360*/  LOP3.LUT R5, R5, 0x7c, RZ, 0xc0, !PT ;  /* 0x0000007c05057812 */ /* 0x000fe400078ec0ff */
[----:B------:R-:W-:-:S03]  /*0370*/  SHF.R.U32.HI R4, RZ, 0x1, R2 ;  /* 0x00000001ff047819 */ /* 0x000fc60000011602 */
[----:B---3--:R-:W-:Y:S01]  /*0380*/  IMAD R5, R6, UR14, R5 ;  /* 0x0000000e06057c24 */ /* 0x008fe2000f8e0205 */
[----:B------:R-:W-:Y:S01]  /*0390*/  LEA R6, R0, UR6, 0x8 ;  /* 0x0000000600067c11 */ /* 0x000fe2000f8e40ff */
[----:B------:R-:W-:Y:S01]  /*03a0*/  IMAD R4, R4, UR7, R7 ;  /* 0x0000000704047c24 */ /* 0x000fe2000f8e0207 */
[----:B------:R-:W-:Y:S01]  /*03b0*/  LEA R7, R3, UR4, 0x5 ;  /* 0x0000000403077c11 */ /* 0x000fe2000f8e28ff */
[----:B0---4-:R-:W-:-:S06]  /*03c0*/  UMOV UR4, URZ ;  /* 0x000000ff00047c82 */ /* 0x011fcc0008000000 */
.L_x_7:
[----:B------:R-:W-:Y:S01]  /*03d0*/  ISETP.GT.U32.AND P0, PT, R2, 0xff, PT ;  /* 0x000000ff0200780c */ /* 0x000fe20003f04070 */
[----:B------:R-:W-:-:S12]  /*03e0*/  BSSY.RECONVERGENT B0, `(.L_x_5) ;  /* 0x0000021000007945 */ /* 0x000fd80003800200 */
[----:B------:R-:W-:Y:S05]  /*03f0*/  @P0 BRA `(.L_x_6) ;  /* 0x00000000007c0947 */ /* 0x000fea0003800000 */
[----:B------:R-:W0:Y:S01]  /*0400*/  S2UR UR5, SR_CTAID.Y ;  /* 0x00000000000579c3 */ /* 0x000e220000002600 */
[----:B------:R-:W1:Y:S01]  /*0410*/  S2R R24, SR_CTAID.X ;  /* 0x0000000000187919 */ /* 0x000e620000002500 */
[----:B0-----:R-:W-:-:S04]  /*0420*/  UIMAD UR5, UR5, UR16, URZ ;  /* 0x00000010050572a4 */ /* 0x001fc8000f8e02ff */
[----:B------:R-:W-:-:S04]  /*0430*/  USHF.L.U32 UR5, UR5, 0x7, URZ ;  /* 0x0000000705057899 */ /* 0x000fc800080006ff */
[----:B------:R-:W-:Y:S01]  /*0440*/  USHF.R.S32.HI UR6, URZ, 0x1f, UR5 ;  /* 0x0000001fff067899 */ /* 0x000fe20008011405 */
[----:B-1----:R-:W-:Y:S02]  /*0450*/  LEA R25, P1, R24, R5, 0x7 ;  /* 0x0000000518197211 */ /* 0x002fe400078238ff */
[C---:B------:R-:W-:Y:S02]  /*0460*/  IADD3 R27, P0, PT, R4.reuse, UR5, RZ ;  /* 0x00000005041b7c10 */ /* 0x040fe4000ff1e0ff */
[----:B------:R-:W-:Y:S02]  /*0470*/  LEA.HI.X.SX32 R26, R5, RZ, 0x1, P1 ;  /* 0x000000ff051a7211 */ /* 0x000fe400008f0eff */
[----:B------:R-:W-:Y:S02]  /*0480*/  LEA R28, P1, R25, UR10, 0x2 ;  /* 0x0000000a191c7c11 */ /* 0x000fe4000f8210ff */
[----:B------:R-:W-:Y:S02]  /*0490*/  LEA.HI.X.SX32 R30, R4, UR6, 0x1, P0 ;  /* 0x00000006041e7c11 */ /* 0x000fe400080f0eff */
[----:B------:R-:W-:-:S02]  /*04a0*/  LEA R24, P0, R27, UR8, 0x2 ;  /* 0x000000081b187c11 */ /* 0x000fc4000f8010ff */
[----:B------:R-:W-:Y:S02]  /*04b0*/  LEA.HI.X R29, R25, UR11, R26, 0x2, P1 ;  /* 0x0000000b191d7c11 */ /* 0x000fe400088f141a */
[----:B------:R-:W-:-:S04]  /*04c0*/  LEA.HI.X R25, R27, UR9, R30, 0x2, P0 ;  /* 0x000000091b197c11 */ /* 0x000fc800080f141e */
[----:B------:R-:W2:Y:S04]  /*04d0*/  LDG.E.128 R28, desc[UR12][R28.64] ;  /* 0x0000000c1c1c7981 */ /* 0x000ea8000c1e1d00 */
[----:B------:R-:W3:Y:S01]  /*04e0*/  LDG.E.128 R24, desc[UR12][R24.64] ;  /* 0x0000000c18187981 */ /* 0x000ee2000c1e1d00 */
[----:B------:R-:W0:Y:S01]  /*04f0*/  LDCU UR5, c[0x0][0x360] ;  /* 0x00006c00ff0577ac */ /* 0x000e220008000800 */
[----:B------:R-:W1:Y:S01]  /*0500*/  S2UR UR6, SR_CgaCtaId ;  /* 0x00000000000679c3 */ /* 0x000e620000008800 */
[----:B0-----:R-:W-:Y:S01]  /*0510*/  IMAD R32, R0, UR5, R3 ;  /* 0x0000000500207c24 */ /* 0x001fe2000f8e0203 */
[----:B------:R-:W-:Y:S02]  /*0520*/  UMOV UR5, 0x400 ;  /* 0x0000040000057882 */ /* 0x000fe40000000000 */
[----:B------:R-:W-:-:S02]  /*0530*/  UIADD3 UR7, UPT, UPT, UR5, 0x1000, URZ ;  /* 0x0000100005077890 */ /* 0x000fc4000fffe0ff */
[----:B------:R-:W-:Y:S01]  /*0540*/  SHF.L.U32 R32, R32, 0x4, RZ ;  /* 0x0000000420207819 */ /* 0x000fe200000006ff */
[----:B-1----:R-:W-:Y:S02]  /*0550*/  ULEA UR5, UR6, UR5, 0x18 ;  /* 0x0000000506057291 */ /* 0x002fe4000f8ec0ff */
[----:B------:R-:W-:Y:S01]  /*0560*/  ULEA UR7, UR6, UR7, 0x18 ;  /* 0x0000000706077291 */ /* 0x000fe2000f8ec0ff */
[C---:B------:R-:W-:Y:S02]  /*0570*/  LOP3.LUT R33, R32.reuse, 0xffffffe0, RZ, 0xc0, !PT ;  /* 0xffffffe020217812 */ /* 0x040fe400078ec0ff */
[C---:B------:R-:W-:Y:S02]  /*0580*/  LOP3.LUT R34, R32.reuse, 0x10, RZ, 0xc0, !PT ;  /* 0x0000001020227812 */ /* 0x040fe400078ec0ff */
[C---:B------:R-:W-:Y:S02]  /*0590*/  LOP3.LUT R35, R32.reuse, 0xfffffe00, RZ, 0xc0, !PT ;  /* 0xfffffe0020237812 */ /* 0x040fe400078ec0ff */
[----:B------:R-:W-:-:S02]  /*05a0*/  LOP3.LUT R32, R32, 0x1f0, RZ, 0xc0, !PT ;  /* 0x000001f020207812 */ /* 0x000fc400078ec0ff */
[----:B------:R-:W-:Y:S02]  /*05b0*/  IADD3 R33, PT, PT, R34, UR5, R33 ;  /* 0x0000000522217c10 */ /* 0x000fe4000fffe021 */
[----:B------:R-:W-:-:S03]  /*05c0*/  IADD3 R32, PT, PT, R32, UR7, R35 ;  /* 0x0000000720207c10 */ /* 0x000fc6000fffe023 */
[----:B---3--:R0:W-:Y:S04]  /*05d0*/  STS.128 [R33], R24 ;  /* 0x0000001821007388 */ /* 0x0081e80000000c00 */
[----:B--2---:R0:W-:Y:S02]  /*05e0*/  STS.128 [R32], R28 ;  /* 0x0000001c20007388 */ /* 0x0041e40000000c00 */
.L_x_6:
[----:B------:R-:W-:Y:S05]  /*05f0*/  BSYNC.RECONVERGENT B0 ;  /* 0x0000000000007941 */ /* 0x000fea0003800200 */
.L_x_5:
[----:B------:R-:W-:Y:S01]  /*0600*/  BAR.SYNC.DEFER_BLOCKING 0x0 ;  /* 0x0000000000007b1d */ /* 0x000fe20000010000 */
[----:B------:R-:W-:Y:S01]  /*0610*/  UIADD3 UR4, UPT, UPT, UR4, 0x8, URZ ;  /* 0x0000000804047890 */ /* 0x000fe2000fffe0ff */
[----:B------:R-:W-:-:S03]  /*0620*/  IADD3 R4, PT, PT, R4, 0x8, RZ ;  /* 0x0000000804047810 */ /* 0x000fc60007ffe0ff */
[----:B------:R-:W-:Y:S01]  /*0630*/  UISETP.GE.AND UP0, UPT, UR4, UR16, UPT ;  /* 0x000000100400728c */ /* 0x000fe2000bf06270 */
[----:B0-----:R-:W-:Y:S04]  /*0640*/  LDS.128 R24, [R6] ;  /* 0x0000000006187984 */ /* 0x001fe80000000c00 */
[----:B------:R-:W0:Y:S04]  /*0650*/  LDS.128 R28, [R7] ;  /* 0x00000000071c7984 */ /* 0x000e280000000c00 */
[----:B------:R-:W1:Y:S04]  /*0660*/  LDS.128 R32, [R7+0x10] ;  /* 0x0000100007207984 */ /* 0x000e680000000c00 */
[----:B------:R-:W2:Y:S04]  /*0670*/  LDS.128 R36, [R6+0x20] ;  /* 0x0000200006247984 */ /* 0x000ea80000000c00 */
[----:B------:R-:W3:Y:S04]  /*0680*/  LDS.128 R40, [R6+0x40] ;  /* 0x0000400006287984 */ /* 0x000ee80000000c00 */
[----:B------:R-:W4:Y:S04]  /*0690*/  LDS.128 R44, [R6+0x60] ;  /* 0x00006000062c7984 */ /* 0x000f280000000c00 */
[----:B------:R-:W5:Y:S04]  /*06a0*/  LDS.128 R48, [R6+0x80] ;  /* 0x0000800006307984 */ /* 0x000f680000000c00 */
[----:B------:R-:W5:Y:S04]  /*06b0*/  LDS.128 R52, [R6+0xa0] ;  /* 0x0000a00006347984 */ /* 0x000f680000000c00 */
[----:B------:R-:W-:Y:S01]  /*06c0*/  LDS.128 R60, [R6+0xe0] ;  /* 0x0000e000063c7984 */ /* 0x000fe20000000c00 */
[C---:B0-----:R-:W-:Y:S01]  /*06d0*/  FFMA R109, R24.reuse, R28, R109 ;  /* 0x0000001c186d7223 */ /* 0x041fe2000000006d */
[C---:B------:R-:W-:Y:S01]  /*06e0*/  FFMA R104, R24.reuse, R29, R104 ;  /* 0x0000001d18687223 */ /* 0x040fe20000000068 */
[C---:B------:R-:W-:Y:S01]  /*06f0*/  FFMA R108, R24.reuse, R30, R57 ;  /* 0x0000001e186c7223 */ /* 0x040fe20000000039 */
[C---:B------:R-:W-:Y:S01]  /*0700*/  FFMA R110, R24.reuse, R31, R110 ;  /* 0x0000001f186e7223 */ /* 0x040fe2000000006e */
[C---:B-1----:R-:W-:Y:S01]  /*0710*/  FFMA R105, R24.reuse, R32, R105 ;  /* 0x0000002018697223 */ /* 0x042fe20000000069 */
[C---:B------:R-:W-:Y:S01]  /*0720*/  FFMA R106, R24.reuse, R33, R106 ;  /* 0x00000021186a7223 */ /* 0x040fe2000000006a */
[C---:B------:R-:W-:Y:S01]  /*0730*/  FFMA R107, R24.reuse, R34, R107 ;  /* 0x00000022186b7223 */ /* 0x040fe2000000006b */
[----:B------:R-:W-:Y:S01]  /*0740*/  FFMA R24, R24, R35, R56 ;  /* 0x0000002318187223 */ /* 0x000fe20000000038 */
[C---:B--2---:R-:W-:Y:S01]  /*0750*/  FFMA R112, R36.reuse, R28, R81 ;  /* 0x0000001c24707223 */ /* 0x044fe20000000051 */
[----:B------:R-:W0:Y:S01]  /*0760*/  LDS.128 R56, [R6+0xc0] ;  /* 0x0000c00006387984 */ /* 0x000e220000000c00 */
        /* <DEDUP_REMOVED lines=10> */
[----:B------:R-:W-:Y:S01]  /*0810*/  FFMA R100, R40, R31, R66 ;  /* 0x0000001f28647223 */ /* 0x000fe20000000042 */
[CC--:B----4-:R-:W-:Y:S01]  /*0820*/  FFMA R124, R44.reuse, R28.reuse, R9 ;  /* 0x0000001c2c7c7223 */ /* 0x0d0fe20000000009 */
[----:B------:R-:W1:Y:S01]  /*0830*/  LDS.128 R64, [R7+0x200] ;  /* 0x0002000007407984 */ /* 0x000e620000000c00 */
[-C--:B------:R-:W-:Y:S01]  /*0840*/  FFMA R122, R44, R29.reuse, R8 ;  /* 0x0000001d2c7a7223 */ /* 0x080fe20000000008 */
[C---:B-----5:R-:W-:Y:S01]  /*0850*/  FFMA R81, R48.reuse, R28, R11 ;  /* 0x0000001c30517223 */ /* 0x060fe2000000000b */
[----:B------:R-:W-:Y:S01]  /*0860*/  FFMA R117, R48, R29, R10 ;  /* 0x0000001d30757223 */ /* 0x000fe2000000000a */
        /* <DEDUP_REMOVED lines=16> */
[----:B------:R-:W-:Y:S01]  /*0970*/  FFMA R83, R52, R34, R83 ;  /* 0x0000002234537223 */ /* 0x000fe20000000053 */
[-C--:B------:R-:W-:Y:S01]  /*0980*/  FFMA R44, R44, R35.reuse, R76 ;  /* 0x000000232c2c7223 */ /* 0x080fe2000000004c */
[----:B------:R-:W-:Y:S01]  /*0990*/  FFMA R52, R52, R35, R84 ;  /* 0x0000002334347223 */ /* 0x000fe20000000054 */
[C---:B------:R-:W-:Y:S01]  /*09a0*/  FFMA R76, R48.reuse, R30, R21 ;  /* 0x0000001e304c7223 */ /* 0x040fe20000000015 */
[C---:B------:R-:W-:Y:S01]  /*09b0*/  FFMA R22, R48.reuse, R31, R22 ;  /* 0x0000001f30167223 */ /* 0x040fe20000000016 */
[C---:B------:R-:W-:Y:S01]  /*09c0*/  FFMA R79, R48.reuse, R32, R79 ;  /* 0x00000020304f7223 */ /* 0x040fe2000000004f */
[C---:B------:R-:W-:Y:S01]  /*09d0*/  FFMA R74, R48.reuse, R33, R74 ;  /* 0x00000021304a7223 */ /* 0x040fe2000000004a */
[----:B------:R-:W-:Y:S01]  /*09e0*/  FFMA R77, R48, R34, R77 ;  /* 0x00000022304d7223 */ /* 0x000fe2000000004d */
[----:B0-----:R-:W-:Y:S01]  /*09f0*/  FFMA R84, R56, R29, R14 ;  /* 0x0000001d38547223 */ /* 0x001fe2000000000e */
[----:B------:R-:W-:Y:S01]  /*0a00*/  FFMA R48, R48, R35, R82 ;  /* 0x0000002330307223 */ /* 0x000fe20000000052 */
        /* <DEDUP_REMOVED lines=15> */
[C---:B-1----:R-:W-:Y:S01]  /*0b00*/  FFMA R35, R64.reuse, R49, R81 ;  /* 0x0000003140237223 */ /* 0x042fe20000000051 */
        /* <DEDUP_REMOVED lines=8> */
[C---:B------:R-:W-:Y:S01]  /*0b90*/  FFMA R23, R64.reuse, R53, R13 ;  /* 0x0000003540177223 */ /* 0x040fe2000000000d */
[C---:B------:R-:W-:Y:S01]  /*0ba0*/  FFMA R17, R64.reuse, R57, R15 ;  /* 0x0000003940117223 */ /* 0x040fe2000000000f */
[-C--:B------:R-:W-:Y:S01]  /*0bb0*/  FFMA R16, R53, R66.reuse, R12 ;  /* 0x0000004235107223 */ /* 0x080fe2000000000c */
[-C--:B------:R-:W-:Y:S01]  /*0bc0*/  FFMA R125, R57, R66.reuse, R14 ;  /* 0x00000042397d7223 */ /* 0x080fe2000000000e */
[-C--:B------:R-:W-:Y:S01]  /*0bd0*/  FFMA R119, R25, R66.reuse, R108 ;  /* 0x0000004219777223 */ /* 0x080fe2000000006c */
[----:B------:R-:W0:Y:S01]  /*0be0*/  LDS.128 R12, [R7+0x400] ;  /* 0x00040000070c7984 */ /* 0x000e220000000c00 */
[-C--:B------:R-:W-:Y:S01]  /*0bf0*/  FFMA R121, R37, R66.reuse, R114 ;  /* 0x0000004225797223 */ /* 0x080fe20000000072 */
[-C--:B------:R-:W-:Y:S01]  /*0c00*/  FFMA R123, R41, R66.reuse, R118 ;  /* 0x00000042297b7223 */ /* 0x080fe20000000076 */
[-C--:B------:R-:W-:Y:S01]  /*0c10*/  FFMA R94, R45, R66.reuse, R94 ;  /* 0x000000422d5e7223 */ /* 0x080fe2000000005e */
[-C--:B------:R-:W-:Y:S01]  /*0c20*/  FFMA R18, R49, R66.reuse, R76 ;  /* 0x0000004231127223 */ /* 0x080fe2000000004c */
[C---:B------:R-:W-:Y:S01]  /*0c30*/  FFMA R69, R64.reuse, R61, R28 ;  /* 0x0000003d40457223 */ /* 0x040fe2000000001c */
[----:B------:R-:W-:Y:S01]  /*0c40*/  FFMA R66, R61, R66, R30 ;  /* 0x000000423d427223 */ /* 0x000fe2000000001e */
[----:B------:R-:W-:Y:S01]  /*0c50*/  FFMA R109, R64, R25, R109 ;  /* 0x00000019406d7223 */ /* 0x000fe2000000006d */
[C---:B------:R-:W-:Y:S01]  /*0c60*/  FFMA R110, R25.reuse, R67, R110 ;  /* 0x00000043196e7223 */ /* 0x040fe2000000006e */
[----:B--2---:R-:W-:Y:S01]  /*0c70*/  FFMA R105, R8, R25, R105 ;  /* 0x0000001908697223 */ /* 0x004fe20000000069 */
[C---:B------:R-:W-:Y:S01]  /*0c80*/  FFMA R106, R25.reuse, R9, R106 ;  /* 0x00000009196a7223 */ /* 0x040fe2000000006a */
[CC--:B------:R-:W-:Y:S01]  /*0c90*/  FFMA R107, R25.reuse, R10.reuse, R107 ;  /* 0x0000000a196b7223 */ /* 0x0c0fe2000000006b */
[----:B------:R-:W-:Y:S01]  /*0ca0*/  FFMA R24, R25, R11, R24 ;  /* 0x0000000b19187223 */ /* 0x000fe20000000018 */
[----:B------:R-:W1:Y:S01]  /*0cb0*/  LDS.128 R28, [R7+0x410] ;  /* 0x00041000071c7984 */ /* 0x000e620000000c00 */
[----:B------:R-:W-:Y:S01]  /*0cc0*/  FFMA R33, R64, R37, R112 ;  /* 0x0000002540217223 */ /* 0x000fe20000000070 */
[C---:B------:R-:W-:Y:S01]  /*0cd0*/  FFMA R92, R37.reuse, R67, R92 ;  /* 0x00000043255c7223 */ /* 0x040fe2000000005c */
[----:B------:R-:W-:Y:S01]  /*0ce0*/  FFMA R101, R8, R37, R101 ;  /* 0x0000002508657223 */ /* 0x000fe20000000065 */
[C---:B------:R-:W-:Y:S01]  /*0cf0*/  FFMA R25, R37.reuse, R9, R98 ;  /* 0x0000000925197223 */ /* 0x040fe20000000062 */
[CC--:B------:R-:W-:Y:S01]  /*0d00*/  FFMA R99, R37.reuse, R10.reuse, R99 ;  /* 0x0000000a25637223 */ /* 0x0c0fe20000000063 */
[----:B------:R-:W-:Y:S01]  /*0d10*/  FFMA R36, R37, R11, R36 ;  /* 0x0000000b25247223 */ /* 0x000fe20000000024 */
        /* <DEDUP_REMOVED lines=8> */
[C---:B------:R-:W-:Y:S01]  /*0da0*/  FFMA R73, R8.reuse, R45, R73 ;  /* 0x0000002d08497223 */ /* 0x040fe20000000049 */
[C---:B------:R-:W-:Y:S01]  /*0db0*/  FFMA R41, R45.reuse, R9, R72 ;  /* 0x000000092d297223 */ /* 0x040fe20000000048 */
[CC--:B------:R-:W-:Y:S01]  /*0dc0*/  FFMA R75, R45.reuse, R10.reuse, R75 ;  /* 0x0000000a2d4b7223 */ /* 0x0c0fe2000000004b */
        /* <DEDUP_REMOVED lines=16> */
[----:B------:R-:W-:Y:S01]  /*0ed0*/  FFMA R97, R8, R61, R97 ;  /* 0x0000003d08617223 */ /* 0x000fe20000000061 */
[C---:B------:R-:W-:Y:S01]  /*0ee0*/  FFMA R57, R61.reuse, R9, R96 ;  /* 0x000000093d397223 */ /* 0x040fe20000000060 */
[C---:B------:R-:W-:Y:S01]  /*0ef0*/  FFMA R103, R61.reuse, R10, R103 ;  /* 0x0000000a3d677223 */ /* 0x040fe20000000067 */
[C---:B------:R-:W-:Y:S01]  /*0f00*/  FFMA R60, R61.reuse, R11, R60 ;  /* 0x0000000b3d3c7223 */ /* 0x040fe2000000003c */
[----:B------:R-:W-:Y:S01]  /*0f10*/  FFMA R67, R61, R67, R70 ;  /* 0x000000433d437223 */ /* 0x000fe20000000046 */
[----:B------:R-:W2:Y:S01]  /*0f20*/  LDS.128 R8, [R7+0x600] ;  /* 0x0006000007087984 */ /* 0x000ea20000000c00 */
[C---:B0-----:R-:W-:Y:S01]  /*0f30*/  FFMA R109, R12.reuse, R26, R109 ;  /* 0x0000001a0c6d7223 */ /* 0x041fe2000000006d */
        /* <DEDUP_REMOVED lines=31> */
[----:B-1----:R-:W-:Y:S01]  /*1130*/  FFMA R101, R28, R38, R101 ;  /* 0x000000261c657223 */ /* 0x002fe20000000065 */
[----:B------:R-:W0:Y:S01]  /*1140*/  LDS.128 R12, [R7+0x610] ;  /* 0x00061000070c7984 */ /* 0x000e220000000c00 */
        /* <DEDUP_REMOVED lines=31> */
[-C--:B--2---:R-:W-:Y:S01]  /*1340*/  FFMA R71, R51, R10.reuse, R18 ;  /* 0x0000000a33477223 */ /* 0x084fe20000000012 */
[-C--:B------:R-:W-:Y:S01]  /*1350*/  FFMA R81, R55, R10.reuse, R16 ;  /* 0x0000000a37517223 */ /* 0x080fe20000000010 */
[----:B------:R-:W-:Y:S01]  /*1360*/  LDS.128 R28, [R6+0x10] ;  /* 0x00001000061c7984 */ /* 0x000fe20000000c00 */
[C---:B------:R-:W-:Y:S01]  /*1370*/  FFMA R53, R8.reuse, R39, R64 ;  /* 0x0000002708357223 */ /* 0x040fe20000000040 */
[C---:B------:R-:W-:Y:S01]  /*1380*/  FFMA R109, R8.reuse, R27, R109 ;  /* 0x0000001b086d7223 */ /* 0x040fe2000000006d */
[C---:B------:R-:W-:Y:S01]  /*1390*/  FFMA R21, R8.reuse, R43, R68 ;  /* 0x0000002b08157223 */ /* 0x040fe20000000044 */
[----:B------:R-:W1:Y:S01]  /*13a0*/  LDS.128 R16, [R7+0x800] ;  /* 0x0008000007107984 */ /* 0x000e620000000c00 */
        /* <DEDUP_REMOVED lines=27> */
[C---:B0-----:R-:W-:Y:S01]  /*1560*/  FFMA R105, R12.reuse, R27, R105 ;  /* 0x0000001b0c697223 */ /* 0x041fe20000000069 */
[----:B------:R-:W0:Y:S01]  /*1570*/  LDS.128 R8, [R7+0x810] ;  /* 0x0008100007087984 */ /* 0x000e220000000c00 */
[C---:B------:R-:W-:Y:S01]  /*1580*/  FFMA R114, R27.reuse, R13, R106 ;  /* 0x0000000d1b727223 */ /* 0x040fe2000000006a */
[CC--:B------:R-:W-:Y:S01]  /*1590*/  FFMA R107, R27.reuse, R14.reuse, R107 ;  /* 0x0000000e1b6b7223 */ /* 0x0c0fe2000000006b */
[----:B------:R-:W-:Y:S01]  /*15a0*/  FFMA R118, R27, R15, R24 ;  /* 0x0000000f1b767223 */ /* 0x000fe20000000018 */
[C---:B------:R-:W-:Y:S01]  /*15b0*/  FFMA R101, R12.reuse, R39, R101 ;  /* 0x000000270c657223 */ /* 0x040fe20000000065 */
[----:B------:R-:W2:Y:S01]  /*15c0*/  LDS.128 R24, [R6+0x30] ;  /* 0x0000300006187984 */ /* 0x000ea20000000c00 */
[C---:B------:R-:W-:Y:S01]  /*15d0*/  FFMA R66, R39.reuse, R13, R66 ;  /* 0x0000000d27427223 */ /* 0x040fe20000000042 */
[CC--:B------:R-:W-:Y:S01]  /*15e0*/  FFMA R99, R39.reuse, R14.reuse, R99 ;  /* 0x0000000e27637223 */ /* 0x0c0fe20000000063 */
[----:B------:R-:W-:Y:S01]  /*15f0*/  FFMA R72, R39, R15, R36 ;  /* 0x0000000f27487223 */ /* 0x000fe20000000024 */
[C---:B------:R-:W-:Y:S01]  /*1600*/  FFMA R68, R43.reuse, R13, R38 ;  /* 0x0000000d2b447223 */ /* 0x040fe20000000026 */
[----:B------:R-:W3:Y:S01]  /*1610*/  LDS.128 R32, [R6+0x50] ;  /* 0x0000500006207984 */ /* 0x000ee20000000c00 */
[C---:B------:R-:W-:Y:S01]  /*1620*/  FFMA R95, R12.reuse, R43, R95 ;  /* 0x0000002b0c5f7223 */ /* 0x040fe2000000005f */
[CC--:B------:R-:W-:Y:S01]  /*1630*/  FFMA R91, R43.reuse, R14.reuse, R91 ;  /* 0x0000000e2b5b7223 */ /* 0x0c0fe2000000005b */
[----:B------:R-:W-:Y:S01]  /*1640*/  FFMA R74, R43, R15, R42 ;  /* 0x0000000f2b4a7223 */ /* 0x000fe2000000002a */
[----:B------:R-:W4:Y:S01]  /*1650*/  LDS.128 R36, [R6+0x70] ;  /* 0x0000700006247984 */ /* 0x000f220000000c00 */
[----:B------:R-:W-:Y:S01]  /*1660*/  FFMA R70, R47, R13, R40 ;  /* 0x0000000d2f467223 */ /* 0x000fe20000000028 */
[----:B------:R-:W-:Y:S01]  /*1670*/  FFMA R79, R12, R51, R79 ;  /* 0x000000330c4f7223 */ /* 0x000fe2000000004f */
[C---:B------:R-:W-:Y:S01]  /*1680*/  FFMA R78, R51.reuse, R13, R46 ;  /* 0x0000000d334e7223 */ /* 0x040fe2000000002e */
[C---:B------:R-:W-:Y:S01]  /*1690*/  FFMA R77, R51.reuse, R14, R77 ;  /* 0x0000000e334d7223 */ /* 0x040fe2000000004d */
[----:B------:R-:W-:Y:S01]  /*16a0*/  FFMA R94, R51, R15, R50 ;  /* 0x0000000f335e7223 */ /* 0x000fe20000000032 */
[----:B------:R-:W-:Y:S01]  /*16b0*/  FFMA R102, R55, R13, R48 ;  /* 0x0000000d37667223 */ /* 0x000fe20000000030 */
[----:B------:R-:W5:Y:S01]  /*16c0*/  LDS.128 R40, [R6+0x90] ;  /* 0x0000900006287984 */ /* 0x000f620000000c00 */
[C---:B-1----:R-:W-:Y:S01]  /*16d0*/  FFMA R108, R28.reuse, R18, R49 ;  /* 0x000000121c6c7223 */ /* 0x042fe20000000031 */
[----:B------:R-:W-:Y:S01]  /*16e0*/  FFMA R112, R28, R19, R110 ;  /* 0x000000131c707223 */ /* 0x000fe2000000006e */
[C---:B------:R-:W-:Y:S01]  /*16f0*/  FFMA R73, R12.reuse, R47, R73 ;  /* 0x0000002f0c497223 */ /* 0x040fe20000000049 */
[----:B------:R-:W1:Y:S01]  /*1700*/  LDS.128 R48, [R6+0xd0] ;  /* 0x0000d00006307984 */ /* 0x000e620000000c00 */
[CC--:B------:R-:W-:Y:S01]  /*1710*/  FFMA R75, R47.reuse, R14.reuse, R75 ;  /* 0x0000000e2f4b7223 */ /* 0x0c0fe2000000004b */
[----:B------:R-:W-:Y:S01]  /*1720*/  FFMA R76, R47, R15, R44 ;  /* 0x0000000f2f4c7223 */ /* 0x000fe2000000002c */
[C---:B------:R-:W-:Y:S01]  /*1730*/  FFMA R85, R12.reuse, R55, R85 ;  /* 0x000000370c557223 */ /* 0x040fe20000000055 */
[CC--:B------:R-:W-:Y:S01]  /*1740*/  FFMA R83, R55.reuse, R14.reuse, R83 ;  /* 0x0000000e37537223 */ /* 0x0c0fe20000000053 */
[----:B------:R-:W-:Y:S01]  /*1750*/  FFMA R104, R55, R15, R52 ;  /* 0x0000000f37687223 */ /* 0x000fe20000000034 */
[C---:B------:R-:W-:Y:S01]  /*1760*/  FFMA R106, R59.reuse, R13, R54 ;  /* 0x0000000d3b6a7223 */ /* 0x040fe20000000036 */
[----:B------:R-:W1:Y:S01]  /*1770*/  LDS.128 R44, [R6+0xb0] ;  /* 0x0000b000062c7984 */ /* 0x000e620000000c00 */
[C---:B------:R-:W-:Y:S01]  /*1780*/  FFMA R93, R12.reuse, R59, R93 ;  /* 0x0000003b0c5d7223 */ /* 0x040fe2000000005d */
[CC--:B------:R-:W-:Y:S01]  /*1790*/  FFMA R89, R59.reuse, R14.reuse, R89 ;  /* 0x0000000e3b597223 */ /* 0x0c0fe20000000059 */
[----:B------:R-:W-:Y:S01]  /*17a0*/  FFMA R56, R59, R15, R56 ;  /* 0x0000000f3b387223 */ /* 0x000fe20000000038 */
[----:B------:R-:W-:Y:S01]  /*17b0*/  FFMA R97, R12, R63, R97 ;  /* 0x0000003f0c617223 */ /* 0x000fe20000000061 */
[C---:B------:R-:W-:Y:S01]  /*17c0*/  FFMA R58, R63.reuse, R13, R58 ;  /* 0x0000000d3f3a7223 */ /* 0x040fe2000000003a */
[C---:B------:R-:W-:Y:S01]  /*17d0*/  FFMA R103, R63.reuse, R14, R103 ;  /* 0x0000000e3f677223 */ /* 0x040fe20000000067 */
[----:B------:R-:W-:Y:S01]  /*17e0*/  FFMA R60, R63, R15, R60 ;  /* 0x0000000f3f3c7223 */ /* 0x000fe2000000003c */
[C---:B0-----:R-:W-:Y:S01]  /*17f0*/  FFMA R110, R28.reuse, R9, R114 ;  /* 0x000000091c6e7223 */ /* 0x041fe20000000072 */
[----:B------:R-:W-:Y:S01]  /*1800*/  LDS.128 R12, [R7+0xa00] ;  /* 0x000a0000070c7984 */ /* 0x000fe20000000c00 */
[C---:B------:R-:W-:Y:S01]  /*1810*/  FFMA R109, R28.reuse, R16, R109 ;  /* 0x000000101c6d7223 */ /* 0x040fe2000000006d */
[C---:B------:R-:W-:Y:S01]  /*1820*/  FFMA R80, R28.reuse, R17, R80 ;  /* 0x000000111c507223 */ /* 0x040fe20000000050 */
[----:B------:R-:W-:Y:S01]  /*1830*/  FFMA R59, R28, R8, R105 ;  /* 0x000000081c3b7223 */ /* 0x000fe20000000069 */
[----:B--2---:R-:W-:Y:S01]  /*1840*/  FFMA R114, R24, R16, R53 ;  /* 0x0000001018727223 */ /* 0x004fe20000000035 */
[C---:B------:R-:W-:Y:S01]  /*1850*/  FFMA R63, R28.reuse, R10, R107 ;  /* 0x0000000a1c3f7223 */ /* 0x040fe2000000006b */
[----:B------:R-:W0:Y:S01]  /*1860*/  LDS.128 R52, [R6+0xf0] ;  /* 0x0000f00006347984 */ /* 0x000e220000000c00 */
        /* <DEDUP_REMOVED lines=16> */
[C---:B----4-:R-:W-:Y:S01]  /*1970*/  FFMA R122, R36.reuse, R17, R86 ;  /* 0x00000011247a7223 */ /* 0x050fe20000000056 */
[C---:B------:R-:W-:Y:S01]  /*1980*/  FFMA R124, R36.reuse, R16, R23 ;  /* 0x00000010247c7223 */ /* 0x040fe20000000017 */
[C---:B------:R-:W-:Y:S01]  /*1990*/  FFMA R86, R36.reuse, R18, R69 ;  /* 0x0000001224567223 */ /* 0x040fe20000000045 */
        /* <DEDUP_REMOVED lines=8> */
[C---:B------:R-:W-:Y:S01]  /*1a20*/  FFMA R62, R40.reuse, R19, R62 ;  /* 0x00000013283e7223 */ /* 0x040fe2000000003e */
[C---:B------:R-:W-:Y:S01]  /*1a30*/  FFMA R79, R40.reuse, R8, R79 ;  /* 0x00000008284f7223 */ /* 0x040fe2000000004f */
[C---:B------:R-:W-:Y:S01]  /*1a40*/  FFMA R78, R40.reuse, R9, R78 ;  /* 0x00000009284e7223 */ /* 0x040fe2000000004e */
[C---:B------:R-:W-:Y:S01]  /*1a50*/  FFMA R77, R40.reuse, R10, R77 ;  /* 0x0000000a284d7223 */ /* 0x040fe2000000004d */
[----:B------:R-:W-:Y:S01]  /*1a60*/  FFMA R94, R40, R11, R94 ;  /* 0x0000000b285e7223 */ /* 0x000fe2000000005e */
[----:B-1----:R-:W-:Y:S01]  /*1a70*/  FFMA R40, R48, R19, R22 ;  /* 0x0000001330287223 */ /* 0x002fe20000000016 */
[C---:B------:R-:W-:Y:S01]  /*1a80*/  FFMA R85, R44.reuse, R8, R85 ;  /* 0x000000082c557223 */ /* 0x040fe20000000055 */
[----:B------:R-:W1:Y:S01]  /*1a90*/  LDS.128 R20, [R7+0xa10] ;  /* 0x000a100007147984 */ /* 0x000e620000000c00 */
[C---:B------:R-:W-:Y:S01]  /*1aa0*/  FFMA R102, R44.reuse, R9, R102 ;  /* 0x000000092c667223 */ /* 0x040fe20000000066 */
[C---:B------:R-:W-:Y:S01]  /*1ab0*/  FFMA R83, R44.reuse, R10, R83 ;  /* 0x0000000a2c537223 */ /* 0x040fe20000000053 */
[----:B------:R-:W-:Y:S01]  /*1ac0*/  FFMA R104, R44, R11, R104 ;  /* 0x0000000b2c687223 */ /* 0x000fe20000000068 */
[C---:B------:R-:W-:Y:S01]  /*1ad0*/  FFMA R93, R48.reuse, R8, R93 ;  /* 0x00000008305d7223 */ /* 0x040fe2000000005d */
[C---:B------:R-:W-:Y:S01]  /*1ae0*/  FFMA R106, R48.reuse, R9, R106 ;  /* 0x00000009306a7223 */ /* 0x040fe2000000006a */
[C---:B------:R-:W-:Y:S01]  /*1af0*/  FFMA R89, R48.reuse, R10, R89 ;  /* 0x0000000a30597223 */ /* 0x040fe20000000059 */
[----:B------:R-:W-:Y:S01]  /*1b00*/  FFMA R56, R48, R11, R56 ;  /* 0x0000000b30387223 */ /* 0x000fe20000000038 */
[C---:B0-----:R-:W-:Y:S01]  /*1b10*/  FFMA R97, R52.reuse, R8, R97 ;  /* 0x0000000834617223 */ /* 0x041fe20000000061 */
[C---:B------:R-:W-:Y:S01]  /*1b20*/  FFMA R58, R52.reuse, R9, R58 ;  /* 0x00000009343a7223 */ /* 0x040fe2000000003a */
[C---:B------:R-:W-:Y:S01]  /*1b30*/  FFMA R103, R52.reuse, R10, R103 ;  /* 0x0000000a34677223 */ /* 0x040fe20000000067 */
[----:B------:R-:W-:Y:S01]  /*1b40*/  FFMA R60, R52, R11, R60 ;  /* 0x0000000b343c7223 */ /* 0x000fe2000000003c */
[C---:B------:R-:W-:Y:S01]  /*1b50*/  FFMA R105, R44.reuse, R17, R90 ;  /* 0x000000112c697223 */ /* 0x040fe2000000005a */
[----:B------:R-:W0:Y:S01]  /*1b60*/  LDS.128 R8, [R7+0xc00] ;  /* 0x000c000007087984 */ /* 0x000e220000000c00 */
[C---:B------:R-:W-:Y:S01]  /*1b70*/  FFMA R90, R44.reuse, R18, R81 ;  /* 0x000000122c5a7223 */ /* 0x040fe20000000051 */
[-C--:B------:R-:W-:Y:S01]  /*1b80*/  FFMA R69, R44, R16.reuse, R61 ;  /* 0x000000102c457223 */ /* 0x080fe2000000003d */
[-C--:B------:R-:W-:Y:S01]  /*1b90*/  FFMA R71, R48, R16.reuse, R65 ;  /* 0x0000001030477223 */ /* 0x080fe20000000041 */
[----:B------:R-:W-:Y:S01]  /*1ba0*/  FFMA R81, R52, R16, R67 ;  /* 0x0000001034517223 */ /* 0x000fe20000000043 */
[----:B------:R-:W-:Y:S01]  /*1bb0*/  FFMA R64, R44, R19, R64 ;  /* 0x000000132c407223 */ /* 0x000fe20000000040 */
[-C--:B------:R-:W-:Y:S01]  /*1bc0*/  FFMA R16, R52, R17.reuse, R98 ;  /* 0x0000001134107223 */ /* 0x080fe20000000062 */
[C---:B------:R-:W-:Y:S01]  /*1bd0*/  FFMA R96, R48.reuse, R17, R96 ;  /* 0x0000001130607223 */ /* 0x040fe20000000060 */
[-C--:B------:R-:W-:Y:S01]  /*1be0*/  FFMA R44, R48, R18.reuse, R87 ;  /* 0x00000012302c7223 */ /* 0x080fe20000000057 */
[C---:B------:R-:W-:Y:S01]  /*1bf0*/  FFMA R98, R52.reuse, R18, R113 ;  /* 0x0000001234627223 */ /* 0x040fe20000000071 */
[----:B------:R-:W-:Y:S01]  /*1c00*/  FFMA R48, R52, R19, R116 ;  /* 0x0000001334307223 */ /* 0x000fe20000000074 */
[C---:B------:R-:W-:Y:S01]  /*1c10*/  FFMA R19, R12.reuse, R45, R69 ;  /* 0x0000002d0c137223 */ /* 0x040fe20000000045 */
[----:B------:R-:W-:Y:S01]  /*1c20*/  FFMA R115, R53, R13, R16 ;  /* 0x0000000d35737223 */ /* 0x000fe20000000010 */
[-C--:B------:R-:W-:Y:S01]  /*1c30*/  FFMA R123, R33, R14.reuse, R24 ;  /* 0x0000000e217b7223 */ /* 0x080fe20000000018 */
[C---:B------:R-:W-:Y:S01]  /*1c40*/  FFMA R17, R12.reuse, R49, R71 ;  /* 0x000000310c117223 */ /* 0x040fe20000000047 */
[C---:B------:R-:W-:Y:S01]  /*1c50*/  FFMA R69, R12.reuse, R53, R81 ;  /* 0x000000350c457223 */ /* 0x040fe20000000051 */
[-C--:B------:R-:W-:Y:S01]  /*1c60*/  FFMA R24, R41, R14.reuse, R36 ;  /* 0x0000000e29187223 */ /* 0x080fe20000000024 */
[-C--:B------:R-:W-:Y:S01]  /*1c70*/  FFMA R16, R49, R14.reuse, R44 ;  /* 0x0000000e31107223 */ /* 0x080fe2000000002c */
        /* <DEDUP_REMOVED lines=25> */
[C---:B-1----:R-:W-:Y:S01]  /*1e10*/  FFMA R52, R20.reuse, R29, R59 ;  /* 0x0000001d14347223 */ /* 0x042fe2000000003b */
[----:B------:R-:W1:Y:S01]  /*1e20*/  LDS.128 R12, [R7+0xc10] ;  /* 0x000c1000070c7984 */ /* 0x000e620000000c00 */
        /* <DEDUP_REMOVED lines=23> */
[C---:B------:R-:W-:Y:S01]  /*1fa0*/  FFMA R45, R49.reuse, R21, R106 ;  /* 0x00000015312d7223 */ /* 0x040fe2000000006a */
[----:B------:R-:W-:Y:S01]  /*1fb0*/  FFMA R64, R49, R23, R56 ;  /* 0x0000001731407223 */ /* 0x000fe20000000038 */
[C---:B------:R-:W-:Y:S01]  /*1fc0*/  FFMA R21, R53.reuse, R21, R58 ;  /* 0x0000001535157223 */ /* 0x040fe2000000003a */
[----:B0-----:R-:W-:Y:S01]  /*1fd0*/  FFMA R68, R8, R42, R57 ;  /* 0x0000002a08447223 */ /* 0x001fe20000000039 */
[C---:B------:R-:W-:Y:S01]  /*1fe0*/  FFMA R93, R20.reuse, R49, R93 ;  /* 0x00000031145d7223 */ /* 0x040fe2000000005d */
[----:B------:R-:W0:Y:S01]  /*1ff0*/  LDS.128 R56, [R7+0xe00] ;  /* 0x000e000007387984 */ /* 0x000e220000000c00 */
[----:B------:R-:W-:Y:S01]  /*2000*/  FFMA R97, R20, R53, R97 ;  /* 0x0000003514617223 */ /* 0x000fe20000000061 */
[----:B------:R-:W-:Y:S01]  /*2010*/  FFMA R118, R34, R11, R100 ;  /* 0x0000000b22767223 */ /* 0x000fe20000000064 */
[C---:B------:R-:W-:Y:S01]  /*2020*/  FFMA R103, R53.reuse, R22, R103 ;  /* 0x0000001635677223 */ /* 0x040fe20000000067 */
[----:B------:R-:W-:Y:S01]  /*2030*/  FFMA R20, R53, R23, R60 ;  /* 0x0000001735147223 */ /* 0x000fe2000000003c */
[-C--:B------:R-:W-:Y:S01]  /*2040*/  FFMA R100, R38, R11.reuse, R32 ;  /* 0x0000000b26647223 */ /* 0x080fe20000000020 */
[----:B------:R-:W-:Y:S01]  /*2050*/  FFMA R70, R8, R38, R61 ;  /* 0x0000002608467223 */ /* 0x000fe2000000003d */
[----:B------:R-:W-:Y:S01]  /*2060*/  FFMA R32, R42, R11, R62 ;  /* 0x0000000b2a207223 */ /* 0x000fe2000000003e */
[-C--:B------:R-:W-:Y:S01]  /*2070*/  FFMA R102, R38, R10.reuse, R86 ;  /* 0x0000000a26667223 */ /* 0x080fe20000000056 */
[-C--:B------:R-:W-:Y:S01]  /*2080*/  FFMA R86, R42, R10.reuse, R24 ;  /* 0x0000000a2a567223 */ /* 0x080fe20000000018 */
[----:B------:R-:W-:Y:S01]  /*2090*/  FFMA R24, R46, R10, R18 ;  /* 0x0000000a2e187223 */ /* 0x000fe20000000012 */
[----:B-1----:R-:W-:Y:S01]  /*20a0*/  FFMA R53, R30, R14, R63 ;  /* 0x0000000e1e357223 */ /* 0x002fe2000000003f */
[----:B------:R-:W-:Y:S01]  /*20b0*/  FFMA R89, R49, R22, R89 ;  /* 0x0000001631597223 */ /* 0x000fe20000000059 */
[----:B------:R-:W1:Y:S01]  /*20c0*/  LDS.128 R60, [R7+0xe10] ;  /* 0x000e1000073c7984 */ /* 0x000e620000000c00 */
[-C--:B------:R-:W-:Y:S01]  /*20d0*/  FFMA R49, R12, R30.reuse, R52 ;  /* 0x0000001e0c317223 */ /* 0x080fe20000000034 */
[----:B------:R-:W-:Y:S01]  /*20e0*/  FFMA R109, R8, R30, R109 ;  /* 0x0000001e086d7223 */ /* 0x000fe2000000006d */
        /* <DEDUP_REMOVED lines=24> */
[----:B0-----:R-:W-:Y:S01]  /*2270*/  FFMA R23, R47, R58, R24 ;  /* 0x0000003a2f177223 */ /* 0x001fe20000000018 */
[----:B------:R-:W-:Y:S01]  /*2280*/  FFMA R73, R12, R38, R73 ;  /* 0x000000260c497223 */ /* 0x000fe20000000049 */
[----:B------:R-:W0:Y:S01]  /*2290*/  LDC R24, c[0x0][0x39c] ;  /* 0x0000e700ff187b82 */ /* 0x000e220000000800 */
[C---:B------:R-:W-:Y:S01]  /*22a0*/  FFMA R34, R38.reuse, R13, R33 ;  /* 0x0000000d26227223 */ /* 0x040fe20000000021 */
[C---:B------:R-:W-:Y:S01]  /*22b0*/  FFMA R75, R38.reuse, R14, R75 ;  /* 0x0000000e264b7223 */ /* 0x040fe2000000004b */
[----:B------:R-:W-:Y:S01]  /*22c0*/  FFMA R76, R38, R15, R76 ;  /* 0x0000000f264c7223 */ /* 0x000fe2000000004c */
[----:B------:R-:W-:Y:S01]  /*22d0*/  FFMA R88, R42, R9, R107 ;  /* 0x000000092a587223 */ /* 0x000fe2000000006b */
[----:B------:R-:W-:Y:S01]  /*22e0*/  FFMA R79, R12, R42, R79 ;  /* 0x0000002a0c4f7223 */ /* 0x000fe2000000004f */
        /* <DEDUP_REMOVED lines=9> */
[-C--:B------:R-:W-:Y:S01]  /*2380*/  FFMA R82, R50, R9.reuse, R87 ;  /* 0x0000000932527223 */ /* 0x080fe20000000057 */
[----:B------:R-:W-:Y:S01]  /*2390*/  FFMA R112, R54, R9, R115 ;  /* 0x0000000936707223 */ /* 0x000fe20000000073 */
[-C--:B------:R-:W-:Y:S01]  /*23a0*/  FFMA R18, R50, R10.reuse, R16 ;  /* 0x0000000a32127223 */ /* 0x080fe20000000010 */
[----:B------:R-:W-:Y:S01]  /*23b0*/  FFMA R36, R54, R10, R36 ;  /* 0x0000000a36247223 */ /* 0x000fe20000000024 */
[-C--:B------:R-:W-:Y:S01]  /*23c0*/  FFMA R40, R50, R11.reuse, R40 ;  /* 0x0000000b32287223 */ /* 0x080fe20000000028 */
        /* <DEDUP_REMOVED lines=30> */
[-C--:B-1----:R-:W-:Y:S01]  /*25b0*/  FFMA R100, R27, R63.reuse, R72 ;  /* 0x0000003f1b647223 */ /* 0x082fe20000000048 */
[----:B------:R-:W-:Y:S01]  /*25c0*/  FFMA R94, R35, R63, R74 ;  /* 0x0000003f235e7223 */ /* 0x000fe2000000004a */
        /* <DEDUP_REMOVED lines=12> */
[CC--:B------:R-:W-:Y:S01]  /*2690*/  FFMA R107, R31.reuse, R62.reuse, R53 ;  /* 0x0000003e1f6b7223 */ /* 0x0c0fe20000000035 */
[----:B------:R-:W-:Y:S01]  /*26a0*/  FFMA R56, R31, R63, R28 ;  /* 0x0000003f1f387223 */ /* 0x000fe2000000001c */
[C---:B------:R-:W-:Y:S01]  /*26b0*/  FFMA R101, R60.reuse, R27, R101 ;  /* 0x0000001b3c657223 */ /* 0x040fe20000000065 */
[C---:B------:R-:W-:Y:S01]  /*26c0*/  FFMA R98, R27.reuse, R61, R30 ;  /* 0x0000003d1b627223 */ /* 0x040fe2000000001e */
[-C--:B------:R-:W-:Y:S01]  /*26d0*/  FFMA R99, R27, R62.reuse, R99 ;  /* 0x0000003e1b637223 */ /* 0x080fe20000000063 */
[C---:B------:R-:W-:Y:S01]  /*26e0*/  FFMA R95, R60.reuse, R35, R95 ;  /* 0x000000233c5f7223 */ /* 0x040fe2000000005f */
        /* <DEDUP_REMOVED lines=22> */
[----:B0-----:R-:W-:Y:S01]  /*2850*/  LEA R5, R24, R5, 0x3 ;  /* 0x0000000518057211 */ /* 0x001fe200078e18ff */
[----:B------:R-:W-:Y:S06]  /*2860*/  BAR.SYNC.DEFER_BLOCKING 0x0 ;  /* 0x0000000000007b1d */ /* 0x000fec0000010000 */
[----:B------:R-:W-:Y:S05]  /*2870*/  BRA.U !UP0, `(.L_x_7) ;  /* 0xffffffd908d47547 */ /* 0x000fea000b83ffff */
.L_x_4:
[----:B------:R-:W2:Y:S01]  /*2880*/  S2R R0, SR_CTAID.X ;  /* 0x0000000000007919 */ /* 0x000ea20000002500 */
[----:B-1----:R-:W1:Y:S01]  /*2890*/  LDCU.64 UR6, c[0x0][0x398] ;  /* 0x00007300ff0677ac */ /* 0x002e620008000a00 */
[----:B------:R-:W2:Y:S01]  /*28a0*/  S2R R5, SR_TID.X ;  /* 0x0000000000057919 */ /* 0x000ea20000002100 */
[----:B------:R-:W3:Y:S01]  /*28b0*/  LDCU.64 UR14, c[0x0][0x390] ;  /* 0x00007200ff0e77ac */ /* 0x000ee20008000a00 */
[----:B------:R-:W4:Y:S01]  /*28c0*/  S2R R36, SR_TID.Y ;  /* 0x0000000000247919 */ /* 0x000f220000002200 */
[----:B------:R-:W4:Y:S01]  /*28d0*/  S2R R3, SR_CTAID.Y ;  /* 0x0000000000037919 */ /* 0x000f220000002600 */
[----:B--2---:R-:W-:-:S04]  /*28e0*/  LEA R0, R0, R5, 0x4 ;  /* 0x0000000500007211 */ /* 0x004fc800078e20ff */
[----:B------:R-:W-:Y:S02]  /*28f0*/  SHF.L.U32 R0, R0, 0x3, RZ ;  /* 0x0000000300007819 */ /* 0x000fe400000006ff */
[----:B----4-:R-:W-:Y:S02]  /*2900*/  LEA R36, R3, R36, 0x4 ;  /* 0x0000002403247211 */ /* 0x010fe400078e20ff */
[----:B-1----:R-:W-:Y:S02]  /*2910*/  ISETP.GE.AND P1, PT, R0, UR7, PT ;  /* 0x0000000700007c0c */ /* 0x002fe4000bf26270 */
[----:B------:R-:W-:Y:S02]  /*2920*/  SHF.L.U32 R36, R36, 0x3, RZ ;  /* 0x0000000324247819 */ /* 0x000fe400000006ff */
[----:B------:R-:W-:Y:S02]  /*2930*/  IADD3 R6, PT, PT, R0, 0x2, RZ ;  /* 0x0000000200067810 */ /* 0x000fe40007ffe0ff */
[C---:B------:R-:W-:Y:S01]  /*2940*/  ISETP.LT.AND P1, PT, R36.reuse, UR6, !P1 ;  /* 0x0000000624007c0c */ /* 0x040fe2000cf21270 */
[----:B------:R-:W-:Y:S01]  /*2950*/  IMAD R7, R36, UR7, RZ ;  /* 0x0000000724077c24 */ /* 0x000fe2000f8e02ff */
[----:B------:R-:W-:-:S02]  /*2960*/  IADD3 R2, PT, PT, R0, 0x1, RZ ;  /* 0x0000000100027810 */ /* 0x000fc40007ffe0ff */
[----:B------:R-:W-:Y:S02]  /*2970*/  ISETP.GE.AND P0, PT, R6, UR7, PT ;  /* 0x0000000706007c0c */ /* 0x000fe4000bf06270 */
[----:B------:R-:W-:Y:S02]  /*2980*/  ISETP.GE.AND P3, PT, R2, UR7, PT ;  /* 0x0000000702007c0c */ /* 0x000fe4000bf66270 */
[CC--:B------:R-:W-:Y:S02]  /*2990*/  IADD3 R6, P2, PT, R0.reuse, R7.reuse, RZ ;  /* 0x0000000700067210 */ /* 0x0c0fe40007f5e0ff */
[C---:B------:R-:W-:Y:S02]  /*29a0*/  IADD3 R24, PT, PT, R0.reuse, 0x3, RZ ;  /* 0x0000000300187810 */ /* 0x040fe40007ffe0ff */
[----:B------:R-:W-:Y:S01]  /*29b0*/  P2R R40, PR, RZ, 0x8 ;  /* 0x00000008ff287803 */ /* 0x000fe20000000000 */
[----:B------:R-:W1:Y:S01]  /*29c0*/  @P1 LDC.64 R4, c[0x0][0x390] ;  /* 0x0000e400ff041b82 */ /* 0x000e620000000a00 */
[----:B------:R-:W-:-:S02]  /*29d0*/  @P1 IADD3 R3, PT, PT, R0, R7, RZ ;  /* 0x0000000700031210 */ /* 0x000fc40007ffe0ff */
[----:B------:R-:W-:Y:S02]  /*29e0*/  ISETP.GE.OR P3, PT, R36, UR6, P3 ;  /* 0x0000000624007c0c */ /* 0x000fe40009f66670 */
[----:B------:R-:W-:Y:S02]  /*29f0*/  ISETP.GE.AND P5, PT, R24, UR7, PT ;  /* 0x0000000718007c0c */ /* 0x000fe4000bfa6270 */
[----:B---3--:R-:W-:Y:S02]  /*2a00*/  LEA R2, P4, R6, UR14, 0x2 ;  /* 0x0000000e06027c11 */ /* 0x008fe4000f8810ff */
[C---:B------:R-:W-:Y:S02]  /*2a10*/  IADD3 R24, PT, PT, R0.reuse, 0x5, RZ ;  /* 0x0000000500187810 */ /* 0x040fe40007ffe0ff */
[----:B------:R-:W-:Y:S02]  /*2a20*/  IADD3 R39, PT, PT, R7, UR7, RZ ;  /* 0x0000000707277c10 */ /* 0x000fe4000fffe0ff */
[----:B------:R-:W-:-:S02]  /*2a30*/  IADD3 R35, PT, PT, R0, 0x7, RZ ;  /* 0x0000000700237810 */ /* 0x000fc40007ffe0ff */
[----:B------:R-:W-:Y:S02]  /*2a40*/  IADD3 R41, PT, PT, R39, UR7, RZ ;  /* 0x0000000727297c10 */ /* 0x000fe4000fffe0ff */
[----:B------:R-:W-:Y:S02]  /*2a50*/  IADD3 R38, PT, PT, R36, 0x1, RZ ;  /* 0x0000000124267810 */ /* 0x000fe40007ffe0ff */
[----:B------:R-:W-:-:S04]  /*2a60*/  IADD3 R43, PT, PT, R41, UR7, RZ ;  /* 0x00000007292b7c10 */ /* 0x000fc8000fffe0ff */
[----:B------:R-:W-:Y:S01]  /*2a70*/  IADD3 R45, PT, PT, R43, UR7, RZ ;  /* 0x000000072b2d7c10 */ /* 0x000fe2000fffe0ff */
[----:B-1----:R-:W-:Y:S01]  /*2a80*/  @P1 IMAD.WIDE R4, R3, 0x4, R4 ;  /* 0x0000000403041825 */ /* 0x002fe200078e0204 */
[----:B------:R-:W-:Y:S02]  /*2a90*/  LEA.HI.X.SX32 R3, R7, RZ, 0x1, P2 ;  /* 0x000000ff07037211 */ /* 0x000fe400010f0eff */
[C---:B------:R-:W-:Y:S02]  /*2aa0*/  ISETP.GE.OR P2, PT, R36.reuse, UR6, P0 ;  /* 0x0000000624007c0c */ /* 0x040fe40008746670 */
[----:B0-----:R0:W-:Y:S01]  /*2ab0*/  @P1 STG.E desc[UR12][R4.64], R109 ;  /* 0x0000006d04001986 */ /* 0x0011e2000c10190c */
[----:B------:R-:W-:Y:S02]  /*2ac0*/  ISETP.GE.OR P1, PT, R36, UR6, P5 ;  /* 0x0000000624007c0c */ /* 0x000fe4000af26670 */
[----:B------:R-:W-:Y:S02]  /*2ad0*/  LEA.HI.X R3, R6, UR15, R3, 0x2, P4 ;  /* 0x0000000f06037c11 */ /* 0x000fe4000a0f1403 */
[----:B------:R-:W-:-:S02]  /*2ae0*/  IADD3 R6, PT, PT, R0, 0x4, RZ ;  /* 0x0000000400067810 */ /* 0x000fc40007ffe0ff */
[----:B------:R-:W-:Y:S01]  /*2af0*/  IADD3 R47, PT, PT, R45, UR7, RZ ;  /* 0x000000072d2f7c10 */ /* 0x000fe2000fffe0ff */
[----:B------:R-:W-:Y:S01]  /*2b00*/  @!P3 STG.E desc[UR12][R2.64+0x4], R104 ;  /* 0x000004680200b986 */ /* 0x000fe2000c10190c */
[----:B------:R-:W-:Y:S02]  /*2b10*/  ISETP.GE.AND P4, PT, R6, UR7, PT ;  /* 0x0000000706007c0c */ /* 0x000fe4000bf86270 */
[----:B------:R-:W-:Y:S01]  /*2b20*/  ISETP.GE.AND P3, PT, R24, UR7, PT ;  /* 0x0000000718007c0c */ /* 0x000fe2000bf66270 */
[----:B------:R-:W-:Y:S01]  /*2b30*/  @!P2 STG.E desc[UR12][R2.64+0x8], R57 ;  /* 0x000008390200a986 */ /* 0x000fe2000c10190c */
[----:B------:R-:W-:Y:S02]  /*2b40*/  ISETP.GE.OR P2, PT, R36, UR6, P4 ;  /* 0x0000000624007c0c */ /* 0x000fe4000a746670 */
[----:B0-----:R-:W-:Y:S01]  /*2b50*/  IADD3 R4, PT, PT, R0, 0x6, RZ ;  /* 0x0000000600047810 */ /* 0x001fe20007ffe0ff */
[----:B------:R-:W-:Y:S01]  /*2b60*/  @!P1 STG.E desc[UR12][R2.64+0xc], R110 ;  /* 0x00000c6e02009986 */ /* 0x000fe2000c10190c */
[----:B------:R-:W-:-:S02]  /*2b70*/  ISETP.GE.OR P1, PT, R36, UR6, P3 ;  /* 0x0000000624007c0c */ /* 0x000fc40009f26670 */
[----:B------:R-:W-:-:S04]  /*2b80*/  IADD3 R49, PT, PT, R47, UR7, RZ ;  /* 0x000000072f317c10 */ /* 0x000fc8000fffe0ff */
[----:B------:R-:W-:-:S03]  /*2b90*/  IADD3 R37, PT, PT, R49, UR7, RZ ;  /* 0x0000000731257c10 */ /* 0x000fc6000fffe0ff */
[----:B------:R-:W-:Y:S01]  /*2ba0*/  @!P2 STG.E desc[UR12][R2.64+0x10], R105 ;  /* 0x000010690200a986 */ /* 0x000fe2000c10190c */
[----:B------:R-:W-:-:S03]  /*2bb0*/  ISETP.GE.AND P2, PT, R4, UR7, PT ;  /* 0x0000000704007c0c */ /* 0x000fc6000bf46270 */
[----:B------:R-:W-:Y:S01]  /*2bc0*/  @!P1 STG.E desc[UR12][R2.64+0x14], R106 ;  /* 0x0000146a02009986 */ /* 0x000fe2000c10190c */
        /* <DEDUP_REMOVED lines=30> */
[----:B------:R-:W-:-:S04]  /*2db0*/  ISETP.GE.AND P1, PT, R35, UR7, PT ;  /* 0x0000000723007c0c */ /* 0x000fc8000bf26270 */
[----:B------:R-:W-:-:S13]  /*2dc0*/  ISETP.GE.OR P6, PT, R36, UR6, P1 ;  /* 0x0000000624007c0c */ /* 0x000fda0008fc6670 */
[----:B------:R-:W-:Y:S01]  /*2dd0*/  @!P6 STG.E desc[UR12][R2.64+0x1c], R56 ;  /* 0x00001c380200e986 */ /* 0x000fe2000c10190c */
[----:B------:R-:W-:-:S04]  /*2de0*/  ISETP.GE.AND P6, PT, R0, UR7, PT ;  /* 0x0000000700007c0c */ /* 0x000fc8000bfc6270 */
[----:B------:R-:W-:Y:S02]  /*2df0*/  P2R R42, PR, RZ, 0x40 ;  /* 0x00000040ff2a7803 */ /* 0x000fe40000000000 */
[----:B------:R-:W-:-:S13]  /*2e00*/  ISETP.GE.OR P6, PT, R38, UR6, P6 ;  /* 0x0000000626007c0c */ /* 0x000fda000b7c6670 */
[----:B------:R-:W0:Y:S01]  /*2e10*/  @!P6 LDC.64 R34, c[0x0][0x390] ;  /* 0x0000e400ff22eb82 */ /* 0x000e220000000a00 */
[----:B------:R-:W-:-:S05]  /*2e20*/  @!P6 IADD3 R39, PT, PT, R0, R39, RZ ;  /* 0x000000270027e210 */ /* 0x000fca0007ffe0ff */
[----:B0-----:R-:W-:-:S05]  /*2e30*/  @!P6 IMAD.WIDE R34, R39, 0x4, R34 ;  /* 0x000000042722e825 */ /* 0x001fca00078e0222 */
[----:B------:R0:W-:Y:S01]  /*2e40*/  @!P6 STG.E desc[UR12][R34.64], R81 ;  /* 0x000000512200e986 */ /* 0x0001e2000c10190c */
[----:B------:R-:W-:-:S04]  /*2e50*/  ISETP.NE.AND P6, PT, R40, RZ, PT ;  /* 0x000000ff2800720c */ /* 0x000fc80003fc5270 */
[----:B------:R-:W-:Y:S02]  /*2e60*/  ISETP.GE.OR P6, PT, R38, UR6, P6 ;  /* 0x0000000626007c0c */ /* 0x000fe4000b7c6670 */
[----:B0-----:R-:W-:-:S11]  /*2e70*/  IADD3 R34, PT, PT, R36, 0x2, RZ ;  /* 0x0000000224227810 */ /* 0x001fd60007ffe0ff */
        /* <DEDUP_REMOVED lines=12> */
[----:B------:R0:W-:Y:S01]  /*2f40*/  @!P6 STG.E desc[UR12][R32.64+0x1c], R100 ;  /* 0x00001c642000e986 */ /* 0x0001e2000c10190c */
[----:B------:R-:W-:-:S04]  /*2f50*/  ISETP.NE.AND P6, PT, R42, RZ, PT ;  /* 0x000000ff2a00720c */ /* 0x000fc80003fc5270 */
[----:B------:R-:W-:Y:S02]  /*2f60*/  ISETP.GE.OR P6, PT, R34, UR6, P6 ;  /* 0x0000000622007c0c */ /* 0x000fe4000b7c6670 */
[----:B0-----:R-:W-:-:S11]  /*2f70*/  IADD3 R32, PT, PT, R36, 0x3, RZ ;  /* 0x0000000324207810 */ /* 0x001fd60007ffe0ff */
[----:B------:R-:W0:Y:S01]  /*2f80*/  @!P6 LDC.64 R2, c[0x0][0x390] ;  /* 0x0000e400ff02eb82 */ /* 0x000e220000000a00 */
[----:B------:R-:W-:-:S05]  /*2f90*/  @!P6 IADD3 R41, PT, PT, R0, R41, RZ ;  /* 0x000000290029e210 */ /* 0x000fca0007ffe0ff */
[----:B0-----:R-:W-:-:S05]  /*2fa0*/  @!P6 IMAD.WIDE R2, R41, 0x4, R2 ;  /* 0x000000042902e825 */ /* 0x001fca00078e0202 */
        /* <DEDUP_REMOVED lines=18> */
[----:B0-----:R-:W0:Y:S01]  /*30d0*/  @!P6 LDC.64 R2, c[0x0][0x390] ;  /* 0x0000e400ff02eb82 */ /* 0x001e220000000a00 */
[----:B------:R-:W-:-:S05]  /*30e0*/  @!P6 IADD3 R43, PT, PT, R0, R43, RZ ;  /* 0x0000002b002be210 */ /* 0x000fca0007ffe0ff */
[----:B0-----:R-:W-:-:S05]  /*30f0*/  @!P6 IMAD.WIDE R2, R43, 0x4, R2 ;  /* 0x000000042b02e825 */ /* 0x001fca00078e0202 */
[----:B------:R-:W-:Y:S01]  /*3100*/  @!P6 STG.E desc[UR12][R2.64], R9 ;  /* 0x000000090200e986 */ /* 0x000fe2000c10190c */
[----:B------:R-:W-:-:S04]  /*3110*/  ISETP.NE.AND P6, PT, R40, RZ, PT ;  /* 0x000000ff2800720c */ /* 0x000fc80003fc5270 */
[----:B------:R-:W-:-:S13]  /*3120*/  ISETP.GE.OR P6, PT, R32, UR6, P6 ;  /* 0x0000000620007c0c */ /* 0x000fda000b7c6670 */
[----:B------:R0:W-:Y:S01]  /*3130*/  @!P6 STG.E desc[UR12][R28.64+0x4], R8 ;  /* 0x000004081c00e986 */ /* 0x0001e2000c10190c */
        /* <DEDUP_REMOVED lines=15> */
[----:B------:R-:W0:Y:S01]  /*3230*/  @!P6 LDC.64 R2, c[0x0][0x390] ;  /* 0x0000e400ff02eb82 */ /* 0x000e220000000a00 */
[----:B------:R-:W-:-:S05]  /*3240*/  @!P6 IADD3 R45, PT, PT, R0, R45, RZ ;  /* 0x0000002d002de210 */ /* 0x000fca0007ffe0ff */
[----:B0-----:R-:W-:-:S05]  /*3250*/  @!P6 IMAD.WIDE R2, R45, 0x4, R2 ;  /* 0x000000042d02e825 */ /* 0x001fca00078e0202 */
        /* <DEDUP_REMOVED lines=19> */
[C---:B0-----:R-:W-:Y:S02]  /*3390*/  IADD3 R6, PT, PT, R36.reuse, 0x6, RZ ;  /* 0x0000000624067810 */ /* 0x041fe40007ffe0ff */
[----:B------:R-:W-:-:S09]  /*33a0*/  IADD3 R36, PT, PT, R36, 0x7, RZ ;  /* 0x0000000724247810 */ /* 0x000fd20007ffe0ff */
        /* <DEDUP_REMOVED lines=48> */
[----:B0-----:R-:W0:Y:S01]  /*36b0*/  @!P6 LDC.64 R2, c[0x0][0x390] ;  /* 0x0000e400ff02eb82 */ /* 0x001e220000000a00 */
[----:B------:R-:W-:-:S05]  /*36c0*/  @!P6 IADD3 R37, PT, PT, R0, R37, RZ ;  /* 0x000000250025e210 */ /* 0x000fca0007ffe0ff */
[----:B0-----:R-:W-:-:S05]  /*36d0*/  @!P6 IMAD.WIDE R2, R37, 0x4, R2 ;  /* 0x000000042502e825 */ /* 0x001fca00078e0202 */
        /* <DEDUP_REMOVED lines=12> */
.L_x_8:
        /* <DEDUP_REMOVED lines=14> */
.L_x_17:


//--------------------- .text._Z16matrixMulPhase4GPfS_S_iii --------------------------
	.section	.text._Z16matrixMulPhase4GPfS_S_iii,"ax",@progbits
	.align	128
        .global         _Z16matrixMulPhase4GPfS_S_iii
        .type           _Z16matrixMulPhase4GPfS_S_iii,@function
        .size           _Z16matrixMulPhase4GPfS_S_iii,(.L_x_18 - _Z16matrixMulPhase4GPfS_S_iii)
        .other          _Z16matrixMulPhase4GPfS_S_iii,@"STO_CUDA_ENTRY STV_DEFAULT"
_Z16matrixMulPhase4GPfS_S_iii:
.text._Z16matrixMulPhase4GPfS_S_iii:
[----:B------:R-:W-:Y:S01]  /*0000*/  LDC R1, c[0x0][0x37c] ;  /* 0x0000df00ff017b82 */ /* 0x000fe20000000800 */
[----:B------:R-:W0:Y:S01]  /*0010*/  S2R R0, SR_TID.Y ;  /* 0x0000000000007919 */ /* 0x000e220000002200 */
[----:B------:R-:W0:Y:S06]  /*0020*/  LDCU UR4, c[0x0][0x360] ;  /* 0x00006c00ff0477ac */ /* 0x000e2c0008000800 */
[----:B------:R-:W1:Y:S01]  /*0030*/  LDC.64 R4, c[0x0][0x388] ;  /* 0x0000e200ff047b82 */ /* 0x000e620000000a00 */
[----:B------:R-:W-:Y:S01]  /*0040*/  BSSY.RECONVERGENT B0, `(.L_x_9) ;  /* 0x000002a000007945 */ /* 0x000fe20003800200 */
[----:B------:R-:W0:Y:S01]  /*0050*/  S2R R2, SR_TID.X ;  /* 0x0000000000027919 */ /* 0x000e220000002100 */
[----:B------:R-:W2:Y:S01]  /*0060*/  LDCU.64 UR12, c[0x0][0x358] ;  /* 0x00006b00ff0c77ac */ /* 0x000ea20008000a00 */
[----:B------:R-:W-:Y:S01]  /*0070*/  CS2R R112, SRZ ;  /* 0x0000000000707805 */ /* 0x000fe2000001ff00 */
[----:B------:R-:W3:Y:S01]  /*0080*/  S2R R7, SR_CTAID.X ;  /* 0x0000000000077919 */ /* 0x000ee20000002500 */
[----:B------:R-:W4:Y:S01]  /*0090*/  LDCU UR11, c[0x0][0x3a0] ;  /* 0x00007400ff0b77ac */ /* 0x000f220008000800 */
[----:B0-----:R-:W-:Y:S01]  /*00a0*/  IMAD R3, R0, UR4, R2 ;  /* 0x0000000400037c24 */ /* 0x001fe2000f8e0202 */
[----:B---3--:R-:W-:-:S04]  /*00b0*/  SHF.L.U32 R7, R7, 0x7, RZ ;  /* 0x0000000707077819 */ /* 0x008fc800000006ff */
[----:B------:R-:W-:Y:S01]  /*00c0*/  ISETP.GT.U32.AND P0, PT, R3, 0xff, PT ;  /* 0x000000ff0300780c */ /* 0x000fe20003f04070 */
[----:B-1----:R-:W-:-:S12]  /*00d0*/  IMAD.WIDE.U32 R4, R7, 0x4, R4 ;  /* 0x0000000407047825 */ /* 0x002fd800078e0004 */
[----:B--2-4-:R-:W-:Y:S05]  /*00e0*/  @P0 BRA `(.L_x_10) ;  /* 0x00000000007c0947 */ /* 0x014fea0003800000 */
[----:B------:R-:W0:Y:S01]  /*00f0*/  S2R R8, SR_CTAID.Y ;  /* 0x0000000000087919 */ /* 0x000e220000002600 */
[----:B------:R-:W1:Y:S01]  /*0100*/  LDC.64 R6, c[0x0][0x380] ;  /* 0x0000e000ff067b82 */ /* 0x000e620000000a00 */
[----:B------:R-:W2:Y:S01]  /*0110*/  LDCU UR4, c[0x0][0x39c] ;  /* 0x00007380ff0477ac */ /* 0x000ea20008000800 */
[----:B------:R-:W-:Y:S02]  /*0120*/  SHF.L.U32 R11, R3, 0x2, RZ ;  /* 0x00000002030b7819 */ /* 0x000fe400000006ff */
[--C-:B------:R-:W-:Y:S02]  /*0130*/  SHF.R.U32.HI R10, RZ, 0x1, R3.reuse ;  /* 0x00000001ff0a7819 */ /* 0x100fe40000011603 */
[C---:B------:R-:W-:Y:S02]  /*0140*/  LOP3.LUT R13, R11.reuse, 0x4, RZ, 0xc0, !PT ;  /* 0x000000040b0d7812 */ /* 0x040fe400078ec0ff */
[----:B------:R-:W-:Y:S02]  /*0150*/  SHF.R.U32.HI R16, RZ, 0x5, R3 ;  /* 0x00000005ff107819 */ /* 0x000fe40000011603 */
[----:B------:R-:W-:Y:S01]  /*0160*/  LOP3.LUT R11, R11, 0x7c, RZ, 0xc0, !PT ;  /* 0x0000007c0b0b7812 */ /* 0x000fe200078ec0ff */
[----:B------:R-:W-:-:S04]  /*0170*/  IMAD R13, R10, UR11, R13 ;  /* 0x0000000b0a0d7c24 */ /* 0x000fc8000f8e020d */
[----:B--2---:R-:W-:-:S04]  /*0180*/  IMAD R11, R16, UR4, R11 ;  /* 0x00000004100b7c24 */ /* 0x004fc8000f8e020b */
[----:B------:R-:W-:-:S05]  /*0190*/  IMAD.WIDE R4, R11, 0x4, R4 ;  /* 0x000000040b047825 */ /* 0x000fca00078e0204 */
[----:B------:R-:W2:Y:S01]  /*01a0*/  LDG.E.128 R20, desc[UR12][R4.64] ;  /* 0x0000000c04147981 */ /* 0x000ea2000c1e1d00 */
[----:B0-----:R-:W-:-:S05]  /*01b0*/  IMAD R8, R8, UR11, RZ ;  /* 0x0000000b08087c24 */ /* 0x001fca000f8e02ff */
[----:B------:R-:W-:-:S05]  /*01c0*/  SHF.L.U32 R9, R8, 0x7, RZ ;  /* 0x0000000708097819 */ /* 0x000fca00000006ff */
[----:B-1----:R-:W-:-:S04]  /*01d0*/  IMAD.WIDE R6, R9, 0x4, R6 ;  /* 0x0000000409067825 */ /* 0x002fc800078e0206 */
[----:B------:R-:W-:-:S05]  /*01e0*/  IMAD.WIDE R6, R13, 0x4, R6 ;  /* 0x000000040d067825 */ /* 0x000fca00078e0206 */
[----:B------:R-:W3:Y:S01]  /*01f0*/  LDG.E.128 R12, desc[UR12][R6.64] ;  /* 0x0000000c060c7981 */ /* 0x000ee2000c1e1d00 */
[----:B------:R-:W0:Y:S01]  /*0200*/  S2UR UR6, SR_CgaCtaId ;  /* 0x00000000000679c3 */ /* 0x000e220000008800 */
[----:B------:R-:W-:Y:S02]  /*0210*/  UMOV UR4, 0x400 ;  /* 0x0000040000047882 */ /* 0x000fe40000000000 */
[----:B------:R-:W-:Y:S01]  /*0220*/  UIADD3 UR5, UPT, UPT, UR4, 0x2000, URZ ;  /* 0x0000200004057890 */ /* 0x000fe2000fffe0ff */
[----:B------:R-:W-:-:S04]  /*0230*/  SHF.L.U32 R8, R3, 0x4, RZ ;  /* 0x0000000403087819 */ /* 0x000fc800000006ff */
[C---:B------:R-:W-:Y:S02]  /*0240*/  LOP3.LUT R9, R8.reuse, 0x10, RZ, 0xc0, !PT ;  /* 0x0000001008097812 */ /* 0x040fe400078ec0ff */
[----:B------:R-:W-:Y:S01]  /*0250*/  LOP3.LUT R11, R8, 0x1f0, RZ, 0xc0, !PT ;  /* 0x000001f0080b7812 */ /* 0x000fe200078ec0ff */
[----:B0-----:R-:W-:Y:S02]  /*0260*/  ULEA UR4, UR6, UR4, 0x18 ;  /* 0x0000000406047291 */ /* 0x001fe4000f8ec0ff */
[----:B------:R-:W-:-:S04]  /*0270*/  ULEA UR5, UR6, UR5, 0x18 ;  /* 0x0000000506057291 */ /* 0x000fc8000f8ec0ff */
[----:B------:R-:W-:Y:S02]  /*0280*/  LEA R10, R10, UR4, 0x5 ;  /* 0x000000040a0a7c11 */ /* 0x000fe4000f8e28ff */
[----:B------:R-:W-:Y:S02]  /*0290*/  LEA R16, R16, UR5, 0x9 ;  /* 0x0000000510107c11 */ /* 0x000fe4000f8e48ff */
[----:B------:R-:W-:Y:S02]  /*02a0*/  IADD3 R9, PT, PT, R10, R9, RZ ;  /* 0x000000090a097210 */ /* 0x000fe40007ffe0ff */
[----:B------:R-:W-:-:S03]  /*02b0*/  IADD3 R11, PT, PT, R16, R11, RZ ;  /* 0x0000000b100b7210 */ /* 0x000fc60007ffe0ff */
[----:B---3--:R0:W-:Y:S04]  /*02c0*/  STS.128 [R9], R12 ;  /* 0x0000000c09007388 */ /* 0x0081e80000000c00 */
[----:B--2---:R0:W-:Y:S02]  /*02d0*/  STS.128 [R11], R20 ;  /* 0x000000140b007388 */ /* 0x0041e40000000c00 */
.L_x_10:
[----:B------:R-:W-:Y:S05]  /*02e0*/  BSYNC.RECONVERGENT B0 ;  /* 0x0000000000007941 */ /* 0x000fea0003800200 */
.L_x_9:
[----:B------:R-:W-:Y:S01]  /*02f0*/  BAR.SYNC.DEFER_BLOCKING 0x0 ;  /* 0x0000000000007b1d */ /* 0x000fe20000010000 */
[----:B------:R-:W-:Y:S01]  /*0300*/  UISETP.GE.AND UP0, UPT, UR11, 0x1, UPT ;  /* 0x000000010b00788c */ /* 0x000fe2000bf06270 */
[----:B------:R-:W-:Y:S01]  /*0310*/  HFMA2 R103, -RZ, RZ, 0, 0 ;  /* 0x00000000ff677431 */ /* 0x000fe200000001ff */
[----:B------:R-:W-:Y:S01]  /*0320*/  CS2R R96, SRZ ;  /* 0x0000000000607805 */ /* 0x000fe2000001ff00 */
[----:B------:R-:W-:Y:S01]  /*0330*/  HFMA2 R94, -RZ, RZ, 0, 0 ;  /* 0x00000000ff5e7431 */ /* 0x000fe200000001ff */
[----:B------:R-:W-:Y:S01]  /*0340*/  CS2R R78, SRZ ;  /* 0x00000000004e7805 */ /* 0x000fe2000001ff00 */
[----:B0-----:R-:W-:Y:S01]  /*0350*/  HFMA2 R12, -RZ, RZ, 0, 0 ;  /* 0x00000000ff0c7431 */ /* 0x001fe200000001ff */
[----:B------:R-:W-:Y:S01]  /*0360*/  CS2R R76, SRZ ;  /* 0x00000000004c7805 */ /* 0x000fe2000001ff00 */
[----:B------:R-:W-:Y:S01]  /*0370*/  HFMA2 R59, -RZ, RZ, 0, 0 ;  /* 0x00000000ff3b7431 */ /* 0x000fe200000001ff */
[----:B------:R-:W-:Y:S01]  /*0380*/  CS2R R68, SRZ ;  /* 0x0000000000447805 */ /* 0x000fe2000001ff00 */
[----:B------:R-:W-:Y:S01]  /*0390*/  HFMA2 R7, -RZ, RZ, 0, 0 ;  /* 0x00000000ff077431 */ /* 0x000fe200000001ff */
[----:B------:R-:W-:-:S02]  /*03a0*/  CS2R R114, SRZ ;  /* 0x0000000000727805 */ /* 0x000fc4000001ff00 */
[----:B------:R-:W-:Y:S02]  /*03b0*/  CS2R R104, SRZ ;  /* 0x0000000000687805 */ /* 0x000fe4000001ff00 */
[----:B------:R-:W-:Y:S02]  /*03c0*/  CS2R R86, SRZ ;  /* 0x0000000000567805 */ /* 0x000fe4000001ff00 */
[----:B------:R-:W-:Y:S02]  /*03d0*/  CS2R R70, SRZ ;  /* 0x0000000000467805 */ /* 0x000fe4000001ff00 */
[----:B------:R-:W-:Y:S02]  /*03e0*/  CS2R R106, SRZ ;  /* 0x00000000006a7805 */ /* 0x000fe4000001ff00 */
[----:B------:R-:W-:Y:S02]  /*03f0*/  MOV R99, RZ ;  /* 0x000000ff00637202 */ /* 0x000fe40000000f00 */
[----:B------:R-:W-:-:S02]  /*0400*/  CS2R R92, SRZ ;  /* 0x00000000005c7805 */ /* 0x000fc4000001ff00 */
[----:B------:R-:W-:Y:S02]  /*0410*/  CS2R R66, SRZ ;  /* 0x0000000000427805 */ /* 0x000fe4000001ff00 */
[----:B------:R-:W-:Y:S02]  /*0420*/  CS2R R64, SRZ ;  /* 0x0000000000407805 */ /* 0x000fe4000001ff00 */
[----:B------:R-:W-:Y:S02]  /*0430*/  MOV R15, RZ ;  /* 0x000000ff000f7202 */ /* 0x000fe40000000f00 */
[----:B------:R-:W-:Y:S02]  /*0440*/  CS2R R118, SRZ ;  /* 0x0000000000767805 */ /* 0x000fe4000001ff00 */
[----:B------:R-:W-:Y:S02]  /*0450*/  CS2R R116, SRZ ;  /* 0x0000000000747805 */ /* 0x000fe4000001ff00 */
[----:B------:R-:W-:-:S02]  /*0460*/  CS2R R44, SRZ ;  /* 0x00000000002c7805 */ /* 0x000fc4000001ff00 */
[----:B------:R-:W-:Y:S02]  /*0470*/  CS2R R88, SRZ ;  /* 0x0000000000587805 */ /* 0x000fe4000001ff00 */
[----:B------:R-:W-:Y:S02]  /*0480*/  CS2R R90, SRZ ;  /* 0x00000000005a7805 */ /* 0x000fe4000001ff00 */
[----:B------:R-:W-:Y:S02]  /*0490*/  CS2R R8, SRZ ;  /* 0x0000000000087805 */ /* 0x000fe4000001ff00 */
[----:B------:R-:W-:Y:S02]  /*04a0*/  CS2R R80, SRZ ;  /* 0x0000000000507805 */ /* 0x000fe4000001ff00 */
[----:B------:R-:W-:Y:S02]  /*04b0*/  MOV R120, RZ ;  /* 0x000000ff00787202 */ /* 0x000fe40000000f00 */
[----:B------:R-:W-:-:S02]  /*04c0*/  CS2R R46, SRZ ;  /* 0x00000000002e7805 */ /* 0x000fc4000001ff00 */
[----:B------:R-:W-:Y:S02]  /*04d0*/  MOV R32, RZ ;  /* 0x000000ff00207202 */ /* 0x000fe40000000f00 */
[----:B------:R-:W-:Y:S02]  /*04e0*/  CS2R R72, SRZ ;  /* 0x0000000000487805 */ /* 0x000fe4000001ff00 */
[----:B------:R-:W-:Y:S02]  /*04f0*/  CS2R R74, SRZ ;  /* 0x00000000004a7805 */ /* 0x000fe4000001ff00 */
[----:B------:R-:W-:Y:S02]  /*0500*/  CS2R R110, SRZ ;  /* 0x00000000006e7805 */ /* 0x000fe4000001ff00 */
[----:B------:R-:W-:Y:S02]  /*0510*/  CS2R R84, SRZ ;  /* 0x0000000000547805 */ /* 0x000fe4000001ff00 */
[----:B------:R-:W-:-:S02]  /*0520*/  CS2R R82, SRZ ;  /* 0x0000000000527805 */ /* 0x000fc4000001ff00 */
[----:B------:R-:W-:Y:S02]  /*0530*/  CS2R R108, SRZ ;  /* 0x00000000006c7805 */ /* 0x000fe4000001ff00 */
[----:B------:R-:W-:Y:S01]  /*0540*/  MOV R101, RZ ;  /* 0x000000ff00657202 */ /* 0x000fe20000000f00 */
[----:B------:R-:W-:Y:S06]  /*0550*/  BRA.U !UP0, `(.L_x_11) ;  /* 0x0000002508a87547 */ /* 0x000fec000b800000 */
[----:B------:R-:W0:Y:S01]  /*0560*/  LDCU UR4, c[0x0][0x39c] ;  /* 0x00007380ff0477ac */ /* 0x000e220008000800 */
[----:B------:R-:W-:Y:S02]  /*0570*/  SHF.L.U32 R5, R3, 0x2, RZ ;  /* 0x0000000203057819 */ /* 0x000fe400000006ff */
[----:B------:R-:W-:Y:S01]  /*0580*/  SHF.R.U32.HI R4, RZ, 0x1, R3 ;  /* 0x00000001ff047819 */ /* 0x000fe20000011603 */
[----:B------:R-:W1:Y:S01]  /*0590*/  LDCU UR16, c[0x0][0x3a0] ;  /* 0x00007400ff1077ac */ /* 0x000e620008000800 */
[----:B------:R-:W-:Y:S02]  /*05a0*/  LOP3.LUT R11, R5, 0x4, RZ, 0xc0, !PT ;  /* 0x00000004050b7812 */ /* 0x000fe400078ec0ff */
[----:B------:R-:W-:Y:S01]  /*05b0*/  LEA.HI R3, R3, 0x8, RZ, 0x1b ;  /* 0x0000000803037811 */ /* 0x000fe200078fd8ff */
[----:B------:R-:W-:Y:S01]  /*05c0*/  UMOV UR9, 0x1 ;  /* 0x0000000100097882 */ /* 0x000fe20000000000 */
[----:B------:R-:W-:Y:S01]  /*05d0*/  LOP3.LUT R6, R5, 0x7c, RZ, 0xc0, !PT ;  /* 0x0000007c05067812 */ /* 0x000fe200078ec0ff */
[----:B------:R-:W-:Y:S01]  /*05e0*/  IMAD R11, R4, UR11, R11 ;  /* 0x0000000b040b7c24 */ /* 0x000fe2000f8e020b */
[----:B------:R-:W-:Y:S01]  /*05f0*/  MOV R113, RZ ;  /* 0x000000ff00717202 */ /* 0x000fe20000000f00 */
[----:B------:R-:W-:-:S03]  /*0600*/  UMOV UR5, URZ ;  /* 0x000000ff00057c82 */ /* 0x000fc60008000000 */
[----:B------:R-:W-:Y:S01]  /*0610*/  IADD3 R5, PT, PT, R11, 0x8, RZ ;  /* 0x000000080b057810 */ /* 0x000fe20007ffe0ff */
[----:B0-----:R-:W-:Y:S01]  /*0620*/  IMAD R4, R3, UR4, R6 ;  /* 0x0000000403047c24 */ /* 0x001fe2000f8e0206 */
[----:B------:R-:W-:-:S06]  /*0630*/  UMOV UR4, URZ ;  /* 0x000000ff00047c82 */ /* 0x000fcc0008000000 */
.L_x_14:
[----:B0-----:R-:W0:Y:S01]  /*0640*/  LDCU UR6, c[0x0][0x360] ;  /* 0x00006c00ff0677ac */ /* 0x001e220008000800 */
[----:B------:R-:W2:Y:S01]  /*0650*/  S2UR UR7, SR_CgaCtaId ;  /* 0x00000000000779c3 */ /* 0x000ea20000008800 */
[----:B------:R-:W-:-:S04]  /*0660*/  UIADD3 UR4, UPT, UPT, UR4, 0x8, URZ ;  /* 0x0000000804047890 */ /* 0x000fc8000fffe0ff */
[----:B-1----:R-:W-:-:S03]  /*0670*/  UISETP.GE.AND UP0, UPT, UR4, UR16, UPT ;  /* 0x000000100400728c */ /* 0x002fc6000bf06270 */
[----:B------:R-:W1:Y:S03]  /*0680*/  LDC.64 R122, c[0x0][0x380] ;  /* 0x0000e000ff7a7b82 */ /* 0x000e660000000a00 */
[----:B------:R-:W-:Y:S01]  /*0690*/  PLOP3.LUT P0, PT, PT, PT, UP0, 0x80, 0x8 ;  /* 0x000000000008781c */ /* 0x000fe20003f0f008 */
[----:B0-----:R-:W-:Y:S01]  /*06a0*/  IMAD R10, R0, UR6, R2 ;  /* 0x00000006000a7c24 */ /* 0x001fe2000f8e0202 */
[----:B------:R-:W-:Y:S01]  /*06b0*/  UMOV UR6, 0x400 ;  /* 0x0000040000067882 */ /* 0x000fe20000000000 */
[----:B------:R-:W0:Y:S01]  /*06c0*/  S2R R0, SR_TID.Y ;  /* 0x0000000000007919 */ /* 0x000e220000002200 */
[----:B------:R-:W-:Y:S02]  /*06d0*/  UIADD3 UR8, UPT, UPT, UR6, 0x2000, URZ ;  /* 0x0000200006087890 */ /* 0x000fe4000fffe0ff */
[----:B------:R-:W-:Y:S01]  /*06e0*/  ISETP.LT.U32.AND P0, PT, R10, 0x100, !P0 ;  /* 0x000001000a00780c */ /* 0x000fe20004701070 */
[----:B------:R-:W3:Y:S01]  /*06f0*/  S2R R2, SR_TID.X ;  /* 0x0000000000027919 */ /* 0x000ee20000002100 */
[----:B--2---:R-:W-:-:S02]  /*0700*/  ULEA UR6, UR7, UR6, 0x18 ;  /* 0x0000000607067291 */ /* 0x004fc4000f8ec0ff */
[----:B------:R-:W-:Y:S02]  /*0710*/  ULEA UR8, UR7, UR8, 0x18 ;  /* 0x0000000807087291 */ /* 0x000fe4000f8ec0ff */
[----:B------:R-:W-:Y:S02]  /*0720*/  ULEA UR7, UR5, UR6, 0xc ;  /* 0x0000000605077291 */ /* 0x000fe4000f8e60ff */
[----:B------:R-:W-:-:S04]  /*0730*/  ULEA UR10, UR5, UR8, 0xc ;  /* 0x00000008050a7291 */ /* 0x000fc8000f8e60ff */
[----:B0-----:R-:W-:Y:S02]  /*0740*/  LEA R3, R0, UR7, 0x8 ;  /* 0x0000000700037c11 */ /* 0x001fe4000f8e40ff */
[----:B---3--:R-:W-:-:S03]  /*0750*/  LEA R6, R2, UR10, 0x5 ;  /* 0x0000000a02067c11 */ /* 0x008fc6000f8e28ff */
[----:B------:R-:W-:Y:S04]  /*0760*/  LDS.128 R28, [R3] ;  /* 0x00000000031c7984 */ /* 0x000fe80000000c00 */
[----:B------:R-:W0:Y:S04]  /*0770*/  LDS.128 R40, [R6] ;  /* 0x0000000006287984 */ /* 0x000e280000000c00 */
[----:B------:R-:W2:Y:S04]  /*0780*/  LDS.128 R36, [R6+0x10] ;  /* 0x0000100006247984 */ /* 0x000ea80000000c00 */
[----:B------:R-:W3:Y:S04]  /*0790*/  LDS.128 R24, [R3+0x20] ;  /* 0x0000200003187984 */ /* 0x000ee80000000c00 */
[----:B------:R-:W4:Y:S04]  /*07a0*/  LDS.128 R52, [R6+0x200] ;  /* 0x0002000006347984 */ /* 0x000f280000000c00 */
[----:B------:R-:W1:Y:S04]  /*07b0*/  LDS.128 R48, [R6+0x210] ;  /* 0x0002100006307984 */ /* 0x000e680000000c00 */
[----:B------:R-:W1:Y:S01]  /*07c0*/  LDS.128 R60, [R3+0x40] ;  /* 0x00004000033c7984 */ /* 0x000e620000000c00 */
[C---:B0-----:R-:W-:Y:S01]  /*07d0*/  FFMA R100, R28.reuse, R43, R32 ;  /* 0x0000002b1c647223 */ /* 0x041fe20000000020 */
[C---:B------:R-:W-:Y:S01]  /*07e0*/  FFMA R33, R28.reuse, R42, R8 ;  /* 0x0000002a1c217223 */ /* 0x040fe20000000008 */
[C---:B------:R-:W-:Y:S01]  /*07f0*/  FFMA R7, R28.reuse, R40, R7 ;  /* 0x000000281c077223 */ /* 0x040fe20000000007 */
[C---:B------:R-:W-:Y:S01]  /*0800*/  FFMA R10, R28.reuse, R41, R89 ;  /* 0x000000291c0a7223 */ /* 0x040fe20000000059 */
[C---:B--2---:R-:W-:Y:S01]  /*0810*/  FFMA R35, R28.reuse, R36, R46 ;  /* 0x000000241c237223 */ /* 0x044fe2000000002e */
[C---:B------:R-:W-:Y:S01]  /*0820*/  FFMA R32, R28.reuse, R37, R47 ;  /* 0x000000251c207223 */ /* 0x040fe2000000002f */
[C---:B------:R-:W-:Y:S01]  /*0830*/  FFMA R121, R28.reuse, R38, R59 ;  /* 0x000000261c797223 */ /* 0x040fe2000000003b */
[----:B------:R-:W-:Y:S01]  /*0840*/  FFMA R28, R28, R39, R120 ;  /* 0x000000271c1c7223 */ /* 0x000fe20000000078 */
[----:B------:R-:W0:Y:S01]  /*0850*/  LDS.128 R56, [R3+0x60] ;  /* 0x0000600003387984 */ /* 0x000e220000000c00 */
[C---:B---3--:R-:W-:Y:S01]  /*0860*/  FFMA R102, R24.reuse, R43, R12 ;  /* 0x0000002b18667223 */ /* 0x048fe2000000000c */
[C---:B------:R-:W-:Y:S01]  /*0870*/  FFMA R95, R24.reuse, R42, R93 ;  /* 0x0000002a185f7223 */ /* 0x040fe2000000005d */
[C---:B------:R-:W-:Y:S01]  /*0880*/  FFMA R12, R24.reuse, R37, R9 ;  /* 0x00000025180c7223 */ /* 0x040fe20000000009 */
[C---:B----4-:R-:W-:Y:S01]  /*0890*/  FFMA R93, R29.reuse, R54, R33 ;  /* 0x000000361d5d7223 */ /* 0x050fe20000000021 */
[C---:B------:R-:W-:Y:S01]  /*08a0*/  FFMA R11, R24.reuse, R40, R81 ;  /* 0x00000028180b7223 */ /* 0x040fe20000000051 */
[C---:B------:R-:W-:Y:S01]  /*08b0*/  FFMA R13, R24.reuse, R36, R86 ;  /* 0x00000024180d7223 */ /* 0x040fe20000000056 */
[----:B------:R-:W-:Y:S01]  /*08c0*/  FFMA R47, R24, R38, R118 ;  /* 0x00000026182f7223 */ /* 0x000fe20000000076 */
[----:B-1----:R-:W-:Y:S01]  /*08d0*/  FFMA R8, R48, R29, R35 ;  /* 0x0000001d30087223 */ /* 0x002fe20000000023 */
[C---:B------:R-:W-:Y:S01]  /*08e0*/  FFMA R9, R29.reuse, R49, R32 ;  /* 0x000000311d097223 */ /* 0x040fe20000000020 */
[C---:B------:R-:W-:Y:S01]  /*08f0*/  FFMA R81, R52.reuse, R29, R7 ;  /* 0x0000001d34517223 */ /* 0x040fe20000000007 */
[----:B------:R-:W1:Y:S01]  /*0900*/  LDS.128 R32, [R3+0x80] ;  /* 0x0000800003207984 */ /* 0x000e620000000c00 */
[C---:B------:R-:W-:Y:S01]  /*0910*/  FFMA R89, R29.reuse, R53, R10 ;  /* 0x000000351d597223 */ /* 0x040fe2000000000a */
        /* <DEDUP_REMOVED lines=10> */
[C---:B------:R-:W-:Y:S01]  /*09c0*/  FFMA R90, R25.reuse, R53, R90 ;  /* 0x00000035195a7223 */ /* 0x040fe2000000005a */
[----:B------:R-:W2:Y:S01]  /*09d0*/  LDS.128 R44, [R3+0xa0] ;  /* 0x0000a000032c7984 */ /* 0x000ea20000000c00 */
        /* <DEDUP_REMOVED lines=28> */
[----:B-1----:R-:W-:Y:S01]  /*0ba0*/  FFMA R60, R32, R41, R71 ;  /* 0x00000029203c7223 */ /* 0x002fe20000000047 */
[----:B------:R-:W-:Y:S01]  /*0bb0*/  FFMA R94, R52, R57, R29 ;  /* 0x00000039345e7223 */ /* 0x000fe2000000001d */
        /* <DEDUP_REMOVED lines=12> */
[----:B------:R-:W0:Y:S01]  /*0c80*/  LDS.128 R64, [R3+0xc0] ;  /* 0x0000c00003407984 */ /* 0x000e220000000c00 */
[C---:B------:R-:W-:Y:S01]  /*0c90*/  FFMA R87, R33.reuse, R53, R60 ;  /* 0x0000003521577223 */ /* 0x040fe2000000003c */
[----:B------:R-:W-:Y:S01]  /*0ca0*/  FFMA R114, R52, R33, R117 ;  /* 0x0000002134727223 */ /* 0x000fe20000000075 */
[C---:B------:R-:W-:Y:S01]  /*0cb0*/  FFMA R97, R33.reuse, R54, R71 ;  /* 0x0000003621617223 */ /* 0x040fe20000000047 */
[C---:B------:R-:W-:Y:S01]  /*0cc0*/  FFMA R104, R33.reuse, R55, R70 ;  /* 0x0000003721687223 */ /* 0x040fe20000000046 */
[----:B------:R-:W-:Y:S01]  /*0cd0*/  FFMA R32, R48, R33, R119 ;  /* 0x0000002130207223 */ /* 0x000fe20000000077 */
[C---:B------:R-:W-:Y:S01]  /*0ce0*/  FFMA R76, R33.reuse, R49, R76 ;  /* 0x00000031214c7223 */ /* 0x040fe2000000004c */
[C---:B------:R-:W-:Y:S01]  /*0cf0*/  FFMA R60, R33.reuse, R50, R121 ;  /* 0x00000032213c7223 */ /* 0x040fe20000000079 */
[----:B------:R-:W-:Y:S01]  /*0d00*/  FFMA R33, R33, R51, R116 ;  /* 0x0000003321217223 */ /* 0x000fe20000000074 */
[C---:B--2---:R-:W-:Y:S01]  /*0d10*/  FFMA R115, R44.reuse, R40, R68 ;  /* 0x000000282c737223 */ /* 0x044fe20000000044 */
[C---:B------:R-:W-:Y:S01]  /*0d20*/  FFMA R116, R44.reuse, R41, R69 ;  /* 0x000000292c747223 */ /* 0x040fe20000000045 */
[C---:B------:R-:W-:Y:S01]  /*0d30*/  FFMA R119, R44.reuse, R38, R112 ;  /* 0x000000262c777223 */ /* 0x040fe20000000070 */
[----:B------:R-:W1:Y:S01]  /*0d40*/  LDS.128 R68, [R3+0xe0] ;  /* 0x0000e00003447984 */ /* 0x000e620000000c00 */
[C---:B------:R-:W-:Y:S01]  /*0d50*/  FFMA R77, R44.reuse, R42, R77 ;  /* 0x0000002a2c4d7223 */ /* 0x040fe2000000004d */
[C---:B------:R-:W-:Y:S01]  /*0d60*/  FFMA R78, R44.reuse, R43, R78 ;  /* 0x0000002b2c4e7223 */ /* 0x040fe2000000004e */
[C---:B------:R-:W-:Y:S01]  /*0d70*/  FFMA R112, R45.reuse, R53, R116 ;  /* 0x000000352d707223 */ /* 0x040fe20000000074 */
[C---:B------:R-:W-:Y:S01]  /*0d80*/  FFMA R117, R44.reuse, R36, R96 ;  /* 0x000000242c757223 */ /* 0x040fe20000000060 */
[C---:B------:R-:W-:Y:S01]  /*0d90*/  FFMA R118, R44.reuse, R37, R103 ;  /* 0x000000252c767223 */ /* 0x040fe20000000067 */
[----:B------:R-:W2:Y:S01]  /*0da0*/  @P0 S2R R116, SR_CTAID.Y ;  /* 0x0000000000740919 */ /* 0x000ea20000002600 */
[----:B------:R-:W-:Y:S01]  /*0db0*/  FFMA R120, R44, R39, R113 ;  /* 0x000000272c787223 */ /* 0x000fe20000000071 */
[----:B------:R-:W-:Y:S01]  /*0dc0*/  FFMA R113, R52, R45, R115 ;  /* 0x0000002d34717223 */ /* 0x000fe20000000073 */
[C---:B------:R-:W-:Y:S01]  /*0dd0*/  FFMA R96, R45.reuse, R54, R77 ;  /* 0x000000362d607223 */ /* 0x040fe2000000004d */
[C---:B------:R-:W-:Y:S01]  /*0de0*/  FFMA R103, R45.reuse, R55, R78 ;  /* 0x000000372d677223 */ /* 0x040fe2000000004e */
[----:B------:R-:W-:Y:S01]  /*0df0*/  FFMA R77, R48, R45, R117 ;  /* 0x0000002d304d7223 */ /* 0x000fe20000000075 */
[C---:B------:R-:W-:Y:S01]  /*0e00*/  FFMA R44, R45.reuse, R49, R118 ;  /* 0x000000312d2c7223 */ /* 0x040fe20000000076 */
[C---:B------:R-:W-:Y:S01]  /*0e10*/  FFMA R78, R45.reuse, R50, R119 ;  /* 0x000000322d4e7223 */ /* 0x040fe20000000077 */
[----:B------:R-:W-:Y:S01]  /*0e20*/  FFMA R45, R45, R51, R120 ;  /* 0x000000332d2d7223 */ /* 0x000fe20000000078 */
[----:B------:R-:W3:Y:S01]  /*0e30*/  @P0 S2R R117, SR_CTAID.X ;  /* 0x0000000000750919 */ /* 0x000ee20000002500 */
        /* <DEDUP_REMOVED lines=12> */
[C---:B-1----:R-:W-:Y:S01]  /*0f00*/  FFMA R40, R68.reuse, R40, R72 ;  /* 0x0000002844287223 */ /* 0x042fe20000000048 */
[----:B------:R-:W-:Y:S01]  /*0f10*/  FFMA R80, R65, R49, R118 ;  /* 0x0000003141507223 */ /* 0x000fe20000000076 */
[----:B------:R-:W0:Y:S01]  /*0f20*/  LDS.128 R72, [R6+0x400] ;  /* 0x0004000006487984 */ /* 0x000e220000000c00 */
[----:B------:R-:W-:Y:S01]  /*0f30*/  FFMA R118, R68, R41, R84 ;  /* 0x0000002944767223 */ /* 0x000fe20000000054 */
[----:B--2---:R-:W-:-:S02]  /*0f40*/  @P0 IMAD R41, R116, UR16, RZ ;  /* 0x0000001074290c24 */ /* 0x004fc4000f8e02ff */
[C---:B------:R-:W-:Y:S01]  /*0f50*/  FFMA R116, R68.reuse, R36, R85 ;  /* 0x0000002444747223 */ /* 0x040fe20000000055 */
[C---:B------:R-:W-:Y:S01]  /*0f60*/  FFMA R42, R68.reuse, R42, R83 ;  /* 0x0000002a442a7223 */ /* 0x040fe20000000053 */
[C---:B------:R-:W-:Y:S01]  /*0f70*/  FFMA R43, R68.reuse, R43, R82 ;  /* 0x0000002b442b7223 */ /* 0x040fe20000000052 */
[C---:B------:R-:W-:Y:S01]  /*0f80*/  FFMA R119, R68.reuse, R37, R108 ;  /* 0x0000002544777223 */ /* 0x040fe2000000006c */
[----:B------:R-:W-:Y:S01]  /*0f90*/  @P0 SHF.L.U32 R41, R41, 0x7, RZ ;  /* 0x0000000729290819 */ /* 0x000fe200000006ff */
[C---:B------:R-:W-:Y:S01]  /*0fa0*/  FFMA R109, R68.reuse, R38, R109 ;  /* 0x00000026446d7223 */ /* 0x040fe2000000006d */
[----:B------:R-:W-:Y:S01]  /*0fb0*/  FFMA R68, R68, R39, R101 ;  /* 0x0000002744447223 */ /* 0x000fe20000000065 */
[----:B------:R-:W-:Y:S01]  /*0fc0*/  FFMA R101, R69, R54, R42 ;  /* 0x0000003645657223 */ /* 0x000fe2000000002a */
[----:B------:R-:W1:Y:S01]  /*0fd0*/  LDS.128 R36, [R6+0x410] ;  /* 0x0004100006247984 */ /* 0x000e620000000c00 */
[----:B------:R-:W-:-:S04]  /*0fe0*/  @P0 IMAD.WIDE R84, R41, 0x4, R122 ;  /* 0x0000000429540825 */ /* 0x000fc800078e027a */
[C---:B------:R-:W-:Y:S01]  /*0ff0*/  FFMA R41, R52.reuse, R69, R40 ;  /* 0x0000004534297223 */ /* 0x040fe20000000028 */
[C---:B------:R-:W-:Y:S01]  /*1000*/  FFMA R40, R69.reuse, R53, R118 ;  /* 0x0000003545287223 */ /* 0x040fe20000000076 */
[C---:B------:R-:W-:Y:S01]  /*1010*/  FFMA R108, R69.reuse, R55, R43 ;  /* 0x00000037456c7223 */ /* 0x040fe2000000002b */
[-C--:B------:R-:W-:Y:S01]  /*1020*/  FFMA R115, R52, R65.reuse, R115 ;  /* 0x0000004134737223 */ /* 0x080fe20000000073 */
[C---:B------:R-:W-:Y:S01]  /*1030*/  FFMA R79, R48.reuse, R65, R79 ;  /* 0x00000041304f7223 */ /* 0x040fe2000000004f */
[----:B------:R-:W-:Y:S01]  /*1040*/  FFMA R48, R48, R69, R116 ;  /* 0x0000004530307223 */ /* 0x000fe20000000074 */
[C---:B------:R-:W-:Y:S01]  /*1050*/  FFMA R49, R69.reuse, R49, R119 ;  /* 0x0000003145317223 */ /* 0x040fe20000000077 */
[C---:B------:R-:W-:Y:S01]  /*1060*/  FFMA R50, R69.reuse, R50, R109 ;  /* 0x0000003245327223 */ /* 0x040fe2000000006d */
[-C--:B------:R-:W-:Y:S01]  /*1070*/  FFMA R69, R69, R51.reuse, R68 ;  /* 0x0000003345457223 */ /* 0x080fe20000000044 */
[----:B------:R-:W-:Y:S01]  /*1080*/  FFMA R65, R65, R51, R120 ;  /* 0x0000003341417223 */ /* 0x000fe20000000078 */
[----:B---3--:R-:W-:Y:S01]  /*1090*/  @P0 SHF.L.U32 R83, R117, 0x7, RZ ;  /* 0x0000000775530819 */ /* 0x008fe200000006ff */
[----:B------:R-:W2:Y:S01]  /*10a0*/  LDC.64 R120, c[0x0][0x388] ;  /* 0x0000e200ff787b82 */ /* 0x000ea20000000a00 */
[----:B------:R-:W-:Y:S01]  /*10b0*/  @P0 IMAD.WIDE R84, R5, 0x4, R84 ;  /* 0x0000000405540825 */ /* 0x000fe200078e0254 */
[----:B------:R-:W-:Y:S04]  /*10c0*/  BSSY.RECONVERGENT B0, `(.L_x_12) ;  /* 0x00001a0000007945 */ /* 0x000fe80003800200 */
[----:B-----5:R-:W5:Y:S01]  /*10d0*/  @P0 LDG.E.128 R16, desc[UR12][R84.64] ;  /* 0x0000000c54100981 */ /* 0x020f62000c1e1d00 */
[C---:B0-----:R-:W-:Y:S01]  /*10e0*/  FFMA R54, R72.reuse, R62, R88 ;  /* 0x0000003e48367223 */ /* 0x041fe20000000058 */
[C---:B------:R-:W-:Y:S01]  /*10f0*/  FFMA R53, R72.reuse, R58, R94 ;  /* 0x0000003a48357223 */ /* 0x040fe2000000005e */
[----:B------:R-:W-:Y:S01]  /*1100*/  FFMA R88, R72, R70, R41 ;  /* 0x0000004648587223 */ /* 0x000fe20000000029 */
[-C--:B------:R-:W-:Y:S01]  /*1110*/  FFMA R94, R70, R73.reuse, R40 ;  /* 0x00000049465e7223 */ /* 0x080fe20000000028 */
[C---:B------:R-:W-:Y:S01]  /*1120*/  FFMA R68, R72.reuse, R30, R81 ;  /* 0x0000001e48447223 */ /* 0x040fe20000000051 */
[----:B------:R-:W0:Y:S01]  /*1130*/  LDS.128 R40, [R6+0x600] ;  /* 0x0006000006287984 */ /* 0x000e220000000c00 */
        /* <DEDUP_REMOVED lines=28> */
[C---:B------:R-:W-:Y:S01]  /*1300*/  FFMA R108, R30.reuse, R37, R9 ;  /* 0x000000251e6c7223 */ /* 0x040fe20000000009 */
[C---:B------:R-:W-:Y:S01]  /*1310*/  FFMA R7, R30.reuse, R38, R7 ;  /* 0x000000261e077223 */ /* 0x040fe20000000007 */
[----:B------:R-:W-:Y:S01]  /*1320*/  FFMA R30, R30, R39, R10 ;  /* 0x000000271e1e7223 */ /* 0x000fe2000000000a */
[----:B------:R-:W-:Y:S01]  /*1330*/  FFMA R109, R36, R26, R11 ;  /* 0x0000001a246d7223 */ /* 0x000fe2000000000b */
[C---:B------:R-:W-:Y:S01]  /*1340*/  FFMA R12, R26.reuse, R37, R12 ;  /* 0x000000251a0c7223 */ /* 0x040fe2000000000c */
[----:B------:R-:W1:Y:S01]  /*1350*/  LDS.128 R8, [R6+0x610] ;  /* 0x0006100006087984 */ /* 0x000e620000000c00 */
        /* <DEDUP_REMOVED lines=26> */
[CC--:B0-----:R-:W-:Y:S01]  /*1500*/  FFMA R112, R31.reuse, R42.reuse, R93 ;  /* 0x0000002a1f707223 */ /* 0x0c1fe2000000005d */
[C---:B------:R-:W-:Y:S01]  /*1510*/  FFMA R114, R31.reuse, R43, R100 ;  /* 0x0000002b1f727223 */ /* 0x040fe20000000064 */
        /* <DEDUP_REMOVED lines=30> */
[----:B------:R-:W-:Y:S01]  /*1700*/  LDS.128 R48, [R6+0x810] ;  /* 0x0008100006307984 */ /* 0x000fe20000000c00 */
[----:B--2---:R-:W-:-:S04]  /*1710*/  @P0 IMAD.WIDE.U32 R82, R83, 0x4, R120 ;  /* 0x0000000453520825 */ /* 0x004fc800078e0078 */
[-C--:B-1----:R-:W-:Y:S01]  /*1720*/  FFMA R115, R31, R10.reuse, R7 ;  /* 0x0000000a1f737223 */ /* 0x082fe20000000007 */
[----:B------:R-:W-:Y:S01]  /*1730*/  FFMA R109, R8, R27, R109 ;  /* 0x0000001b086d7223 */ /* 0x000fe2000000006d */
[----:B------:R-:W-:Y:S01]  /*1740*/  LDS.128 R40, [R6+0x800] ;  /* 0x0008000006287984 */ /* 0x000fe20000000c00 */
[C---:B------:R-:W-:Y:S01]  /*1750*/  FFMA R7, R27.reuse, R9, R12 ;  /* 0x000000091b077223 */ /* 0x040fe2000000000c */
[CC--:B------:R-:W-:Y:S01]  /*1760*/  FFMA R118, R27.reuse, R10.reuse, R13 ;  /* 0x0000000a1b767223 */ /* 0x0c0fe2000000000d */
[----:B------:R-:W-:Y:S01]  /*1770*/  @P0 IMAD.WIDE R82, R4, 0x4, R82 ;  /* 0x0000000404520825 */ /* 0x000fe200078e0252 */
[----:B------:R-:W0:Y:S03]  /*1780*/  LDS.128 R52, [R3+0x30] ;  /* 0x0000300003347984 */ /* 0x000e260000000c00 */
        /* <DEDUP_REMOVED lines=13> */
[----:B------:R1:W5:Y:S01]  /*1860*/  @P0 LDG.E.128 R20, desc[UR12][R82.64] ;  /* 0x0000000c52140981 */ /* 0x000362000c1e1d00 */
[C---:B------:R-:W-:Y:S01]  /*1870*/  FFMA R107, R8.reuse, R31, R107 ;  /* 0x0000001f086b7223 */ /* 0x040fe2000000006b */
[C---:B------:R-:W-:Y:S01]  /*1880*/  FFMA R108, R31.reuse, R9, R108 ;  /* 0x000000091f6c7223 */ /* 0x040fe2000000006c */
        /* <DEDUP_REMOVED lines=10> */
[C---:B-1----:R-:W-:Y:S01]  /*1930*/  FFMA R82, R71.reuse, R9, R34 ;  /* 0x0000000947527223 */ /* 0x042fe20000000022 */
[C---:B------:R-:W-:Y:S01]  /*1940*/  FFMA R83, R71.reuse, R10, R46 ;  /* 0x0000000a47537223 */ /* 0x040fe2000000002e */
[----:B------:R-:W-:Y:S01]  /*1950*/  FFMA R69, R71, R11, R69 ;  /* 0x0000000b47457223 */ /* 0x000fe20000000045 */
[----:B------:R-:W1:Y:S04]  /*1960*/  LDS.128 R36, [R3+0x10] ;  /* 0x0000100003247984 */ /* 0x000e680000000c00 */
[----:B------:R-:W2:Y:S04]  /*1970*/  LDS.128 R12, [R3+0x50] ;  /* 0x00005000030c7984 */ /* 0x000ea80000000c00 */
[----:B------:R-:W3:Y:S01]  /*1980*/  LDS.128 R28, [R3+0x70] ;  /* 0x00007000031c7984 */ /* 0x000ee20000000c00 */
        /* <DEDUP_REMOVED lines=8> */
[----:B------:R-:W0:Y:S04]  /*1a10*/  LDS.128 R72, [R3+0x90] ;  /* 0x0000900003487984 */ /* 0x000e280000000c00 */
[----:B------:R-:W4:Y:S04]  /*1a20*/  LDS.128 R8, [R3+0xb0] ;  /* 0x0000b00003087984 */ /* 0x000f280000000c00 */
[----:B------:R-:W4:Y:S04]  /*1a30*/  LDS.128 R24, [R3+0xd0] ;  /* 0x0000d00003187984 */ /* 0x000f280000000c00 */
[----:B------:R-:W4:Y:S04]  /*1a40*/  LDS.128 R32, [R3+0xf0] ;  /* 0x0000f00003207984 */ /* 0x000f280000000c00 */
[----:B------:R-:W4:Y:S01]  /*1a50*/  LDS.128 R44, [R6+0xa00] ;  /* 0x000a0000062c7984 */ /* 0x000f220000000c00 */
[C---:B-1----:R-:W-:Y:S01]  /*1a60*/  FFMA R107, R36.reuse, R48, R107 ;  /* 0x00000030246b7223 */ /* 0x042fe2000000006b */
[C---:B------:R-:W-:Y:S01]  /*1a70*/  FFMA R108, R36.reuse, R49, R108 ;  /* 0x00000031246c7223 */ /* 0x040fe2000000006c */
[C---:B------:R-:W-:Y:S01]  /*1a80*/  FFMA R115, R36.reuse, R50, R115 ;  /* 0x0000003224737223 */ /* 0x040fe20000000073 */
[----:B------:R-:W-:Y:S01]  /*1a90*/  FFMA R120, R36, R51, R120 ;  /* 0x0000003324787223 */ /* 0x000fe20000000078 */
[C---:B--2---:R-:W-:Y:S01]  /*1aa0*/  FFMA R116, R12.reuse, R48, R116 ;  /* 0x000000300c747223 */ /* 0x044fe20000000074 */
[C---:B------:R-:W-:Y:S01]  /*1ab0*/  FFMA R117, R12.reuse, R49, R117 ;  /* 0x000000310c757223 */ /* 0x040fe20000000075 */
[C---:B------:R-:W-:Y:S01]  /*1ac0*/  FFMA R119, R12.reuse, R50, R119 ;  /* 0x000000320c777223 */ /* 0x040fe20000000077 */
[----:B------:R-:W-:Y:S01]  /*1ad0*/  FFMA R122, R12, R51, R122 ;  /* 0x000000330c7a7223 */ /* 0x000fe2000000007a */
[C---:B---3--:R-:W-:Y:S01]  /*1ae0*/  FFMA R61, R28.reuse, R48, R61 ;  /* 0x000000301c3d7223 */ /* 0x048fe2000000003d */
[C---:B------:R-:W-:Y:S01]  /*1af0*/  FFMA R63, R28.reuse, R49, R63 ;  /* 0x000000311c3f7223 */ /* 0x040fe2000000003f */
[C---:B------:R-:W-:Y:S01]  /*1b00*/  FFMA R121, R28.reuse, R50, R121 ;  /* 0x000000321c797223 */ /* 0x040fe20000000079 */
[----:B------:R-:W-:Y:S01]  /*1b10*/  FFMA R57, R28, R51, R57 ;  /* 0x000000331c397223 */ /* 0x000fe20000000039 */
[C---:B0-----:R-:W-:Y:S01]  /*1b20*/  FFMA R56, R72.reuse, R48, R56 ;  /* 0x0000003048387223 */ /* 0x041fe20000000038 */
[C---:B------:R-:W-:Y:S01]  /*1b30*/  FFMA R76, R72.reuse, R49, R76 ;  /* 0x00000031484c7223 */ /* 0x040fe2000000004c */
[C---:B------:R-:W-:Y:S01]  /*1b40*/  FFMA R60, R72.reuse, R50, R60 ;  /* 0x00000032483c7223 */ /* 0x040fe2000000003c */
[----:B------:R-:W-:Y:S01]  /*1b50*/  FFMA R59, R72, R51, R59 ;  /* 0x00000033483b7223 */ /* 0x000fe2000000003b */
[C---:B----4-:R-:W-:Y:S01]  /*1b60*/  FFMA R77, R8.reuse, R48, R77 ;  /* 0x00000030084d7223 */ /* 0x050fe2000000004d */
        /* <DEDUP_REMOVED lines=8> */
[C---:B------:R-:W-:Y:S01]  /*1bf0*/  FFMA R82, R32.reuse, R49, R82 ;  /* 0x0000003120527223 */ /* 0x040fe20000000052 */
[C---:B------:R-:W-:Y:S01]  /*1c00*/  FFMA R83, R32.reuse, R50, R83 ;  /* 0x0000003220537223 */ /* 0x040fe20000000053 */
[----:B------:R-:W-:-:S02]  /*1c10*/  FFMA R69, R32, R51, R69 ;  /* 0x0000003320457223 */ /* 0x000fc40000000045 */
[----:B------:R-:W0:Y:S01]  /*1c20*/  LDS.128 R48, [R6+0xc00] ;  /* 0x000c000006307984 */ /* 0x000e220000000c00 */
[C---:B------:R-:W-:Y:S01]  /*1c30*/  FFMA R58, R12.reuse, R40, R58 ;  /* 0x000000280c3a7223 */ /* 0x040fe2000000003a */
        /* <DEDUP_REMOVED lines=27> */
[----:B------:R-:W1:Y:S01]  /*1df0*/  LDS.128 R40, [R6+0xa10] ;  /* 0x000a100006287984 */ /* 0x000e620000000c00 */
[C---:B------:R-:W-:Y:S01]  /*1e00*/  FFMA R68, R44.reuse, R37, R68 ;  /* 0x000000252c447223 */ /* 0x040fe20000000044 */
[C---:B------:R-:W-:Y:S01]  /*1e10*/  FFMA R81, R44.reuse, R53, R81 ;  /* 0x000000352c517223 */ /* 0x040fe20000000051 */
[C---:B------:R-:W-:Y:S01]  /*1e20*/  FFMA R3, R44.reuse, R13, R58 ;  /* 0x0000000d2c037223 */ /* 0x040fe2000000003a */
[C---:B------:R-:W-:Y:S01]  /*1e30*/  FFMA R62, R44.reuse, R29, R62 ;  /* 0x0000001d2c3e7223 */ /* 0x040fe2000000003e */
[C---:B------:R-:W-:Y:S01]  /*1e40*/  FFMA R24, R44.reuse, R73, R66 ;  /* 0x000000492c187223 */ /* 0x040fe20000000042 */
        /* <DEDUP_REMOVED lines=49> */
[C---:B------:R-:W-:Y:S01]  /*2160*/  FFMA R49, R34.reuse, R49, R45 ;  /* 0x0000003122317223 */ /* 0x040fe2000000002d */
[----:B------:R-:W-:-:S02]  /*2170*/  FFMA R50, R34, R50, R46 ;  /* 0x0000003222327223 */ /* 0x000fc4000000002e */
[----:B------:R-:W0:Y:S01]  /*2180*/  LDS.128 R44, [R6+0xe00] ;  /* 0x000e0000062c7984 */ /* 0x000e220000000c00 */
[C---:B-1----:R-:W-:Y:S01]  /*2190*/  FFMA R116, R40.reuse, R13, R116 ;  /* 0x0000000d28747223 */ /* 0x042fe20000000074 */
[C---:B------:R-:W-:Y:S01]  /*21a0*/  FFMA R117, R13.reuse, R41, R117 ;  /* 0x000000290d757223 */ /* 0x040fe20000000075 */
[CC--:B------:R-:W-:Y:S01]  /*21b0*/  FFMA R119, R13.reuse, R42.reuse, R119 ;  /* 0x0000002a0d777223 */ /* 0x0c0fe20000000077 */
[----:B------:R-:W-:Y:S01]  /*21c0*/  FFMA R122, R13, R43, R122 ;  /* 0x0000002b0d7a7223 */ /* 0x000fe2000000007a */
[C---:B------:R-:W-:Y:S01]  /*21d0*/  FFMA R61, R40.reuse, R29, R61 ;  /* 0x0000001d283d7223 */ /* 0x040fe2000000003d */
[C---:B------:R-:W-:Y:S01]  /*21e0*/  FFMA R63, R29.reuse, R41, R63 ;  /* 0x000000291d3f7223 */ /* 0x040fe2000000003f */
[-C--:B------:R-:W-:Y:S01]  /*21f0*/  FFMA R121, R29, R42.reuse, R121 ;  /* 0x0000002a1d797223 */ /* 0x080fe20000000079 */
[----:B------:R-:W-:Y:S01]  /*2200*/  FFMA R13, R40, R73, R56 ;  /* 0x00000049280d7223 */ /* 0x000fe20000000038 */
[C---:B------:R-:W-:Y:S01]  /*2210*/  FFMA R76, R73.reuse, R41, R76 ;  /* 0x00000029494c7223 */ /* 0x040fe2000000004c */
[----:B------:R-:W-:Y:S01]  /*2220*/  FFMA R60, R73, R42, R60 ;  /* 0x0000002a493c7223 */ /* 0x000fe2000000003c */
[-C--:B------:R-:W-:Y:S01]  /*2230*/  FFMA R29, R29, R43.reuse, R57 ;  /* 0x0000002b1d1d7223 */ /* 0x080fe20000000039 */
[----:B------:R-:W-:-:S02]  /*2240*/  FFMA R73, R73, R43, R59 ;  /* 0x0000002b49497223 */ /* 0x000fc4000000003b */
[----:B------:R-:W1:Y:S01]  /*2250*/  LDS.128 R56, [R6+0xc10] ;  /* 0x000c100006387984 */ /* 0x000e620000000c00 */
        /* <DEDUP_REMOVED lines=19> */
[----:B------:R-:W-:-:S02]  /*2390*/  FFMA R69, R33, R43, R69 ;  /* 0x0000002b21457223 */ /* 0x000fc40000000045 */
[----:B------:R2:W3:Y:S01]  /*23a0*/  LDS.128 R40, [R6+0xe10] ;  /* 0x000e100006287984 */ /* 0x0004e20000000c00 */
[----:B0-----:R-:W-:Y:S02]  /*23b0*/  FFMA R88, R44, R15, R3 ;  /* 0x0000000f2c587223 */ /* 0x001fe40000000003 */
[----:B------:R-:W0:Y:S01]  /*23c0*/  LDC R3, c[0x0][0x39c] ;  /* 0x0000e700ff037b82 */ /* 0x000e220000000800 */
        /* <DEDUP_REMOVED lines=20> */
[----:B------:R-:W-:Y:S01]  /*2510*/  FFMA R124, R10, R59, R124 ;  /* 0x0000003b0a7c7223 */ /* 0x000fe2000000007c */
[----:B------:R-:W-:Y:S01]  /*2520*/  FFMA R107, R56, R38, R107 ;  /* 0x00000026386b7223 */ /* 0x000fe2000000006b */
[CC--:B------:R-:W-:Y:S01]  /*2530*/  FFMA R108, R38.reuse, R57.reuse, R108 ;  /* 0x00000039266c7223 */ /* 0x0c0fe2000000006c */
[----:B------:R-:W-:Y:S01]  /*2540*/  FFMA R115, R38, R58, R115 ;  /* 0x0000003a26737223 */ /* 0x000fe20000000073 */
[----:B------:R-:W-:Y:S01]  /*2550*/  FFMA R109, R56, R54, R109 ;  /* 0x00000036386d7223 */ /* 0x000fe2000000006d */
[CC--:B------:R-:W-:Y:S01]  /*2560*/  FFMA R9, R54.reuse, R57.reuse, R7 ;  /* 0x0000003936097223 */ /* 0x0c0fe20000000007 */
[-C--:B------:R-:W-:Y:S01]  /*2570*/  FFMA R118, R54, R58.reuse, R118 ;  /* 0x0000003a36767223 */ /* 0x080fe20000000076 */
[CC--:B------:R-:W-:Y:S01]  /*2580*/  FFMA R13, R74.reuse, R57.reuse, R76 ;  /* 0x000000394a0d7223 */ /* 0x0c0fe2000000004c */
[----:B------:R-:W-:Y:S01]  /*2590*/  FFMA R60, R74, R58, R60 ;  /* 0x0000003a4a3c7223 */ /* 0x000fe2000000003c */
[----:B------:R-:W-:Y:S01]  /*25a0*/  FFMA R110, R56, R26, R79 ;  /* 0x0000001a386e7223 */ /* 0x000fe2000000004f */
[C---:B------:R-:W-:Y:S01]  /*25b0*/  FFMA R10, R26.reuse, R57, R80 ;  /* 0x000000391a0a7223 */ /* 0x040fe20000000050 */
[----:B--2---:R-:W-:Y:S01]  /*25c0*/  FFMA R6, R26, R58, R64 ;  /* 0x0000003a1a067223 */ /* 0x004fe20000000040 */
[-C--:B------:R-:W-:Y:S01]  /*25d0*/  FFMA R120, R38, R59.reuse, R120 ;  /* 0x0000003b26787223 */ /* 0x080fe20000000078 */
[-C--:B------:R-:W-:Y:S01]  /*25e0*/  FFMA R52, R54, R59.reuse, R52 ;  /* 0x0000003b36347223 */ /* 0x080fe20000000034 */
[----:B------:R-:W-:Y:S01]  /*25f0*/  FFMA R33, R74, R59, R73 ;  /* 0x0000003b4a217223 */ /* 0x000fe20000000049 */
[----:B------:R-:W-:Y:S01]  /*2600*/  FFMA R56, R56, R34, R67 ;  /* 0x0000002238387223 */ /* 0x000fe20000000043 */
[C---:B------:R-:W-:Y:S01]  /*2610*/  FFMA R57, R34.reuse, R57, R82 ;  /* 0x0000003922397223 */ /* 0x040fe20000000052 */
[----:B------:R-:W-:Y:S01]  /*2620*/  FFMA R58, R34, R58, R83 ;  /* 0x0000003a223a7223 */ /* 0x000fe20000000053 */
[----:B------:R-:W-:Y:S01]  /*2630*/  FFMA R7, R44, R39, R68 ;  /* 0x000000272c077223 */ /* 0x000fe20000000044 */
[-C--:B------:R-:W-:Y:S01]  /*2640*/  FFMA R26, R26, R59.reuse, R65 ;  /* 0x0000003b1a1a7223 */ /* 0x080fe20000000041 */
        /* <DEDUP_REMOVED lines=31> */
[-C--:B---3--:R-:W-:Y:S01]  /*2840*/  FFMA R59, R39, R42.reuse, R115 ;  /* 0x0000002a273b7223 */ /* 0x088fe20000000073 */
[C---:B------:R-:W-:Y:S01]  /*2850*/  FFMA R116, R40.reuse, R15, R116 ;  /* 0x0000000f28747223 */ /* 0x040fe20000000074 */
[C---:B------:R-:W-:Y:S01]  /*2860*/  FFMA R117, R15.reuse, R41, R117 ;  /* 0x000000290f757223 */ /* 0x040fe20000000075 */
[-C--:B------:R-:W-:Y:S01]  /*2870*/  FFMA R119, R15, R42.reuse, R119 ;  /* 0x0000002a0f777223 */ /* 0x080fe20000000077 */
[C---:B------:R-:W-:Y:S01]  /*2880*/  FFMA R46, R40.reuse, R39, R107 ;  /* 0x00000027282e7223 */ /* 0x040fe2000000006b */
[C---:B------:R-:W-:Y:S01]  /*2890*/  FFMA R47, R39.reuse, R41, R108 ;  /* 0x00000029272f7223 */ /* 0x040fe2000000006c */
[----:B------:R-:W-:Y:S01]  /*28a0*/  FFMA R120, R39, R43, R120 ;  /* 0x0000002b27787223 */ /* 0x000fe20000000078 */
[C---:B------:R-:W-:Y:S01]  /*28b0*/  FFMA R86, R40.reuse, R55, R109 ;  /* 0x0000003728567223 */ /* 0x040fe2000000006d */
[C---:B------:R-:W-:Y:S01]  /*28c0*/  FFMA R9, R55.reuse, R41, R9 ;  /* 0x0000002937097223 */ /* 0x040fe20000000009 */
[CC--:B------:R-:W-:Y:S01]  /*28d0*/  FFMA R118, R55.reuse, R42.reuse, R118 ;  /* 0x0000002a37767223 */ /* 0x0c0fe20000000076 */
        /* <DEDUP_REMOVED lines=8> */
[C---:B------:R-:W-:Y:S01]  /*2960*/  FFMA R114, R75.reuse, R42, R60 ;  /* 0x0000002a4b727223 */ /* 0x040fe2000000003c */
[----:B------:R-:W-:Y:S01]  /*2970*/  FFMA R115, R75, R43, R33 ;  /* 0x0000002b4b737223 */ /* 0x000fe20000000021 */
[----:B------:R-:W-:Y:S01]  /*2980*/  FFMA R96, R40, R11, R30 ;  /* 0x0000000b28607223 */ /* 0x000fe2000000001e */
[----:B------:R-:W-:Y:S06]  /*2990*/  BAR.SYNC.DEFER_BLOCKING 0x0 ;  /* 0x0000000000007b1d */ /* 0x000fec0000010000 */
[----:B0-----:R-:W-:Y:S05]  /*29a0*/  @!P0 BRA `(.L_x_13) ;  /* 0x0000000000448947 */ /* 0x001fea0003800000 */
[----:B------:R-:W0:Y:S01]  /*29b0*/  LDCU UR7, c[0x0][0x360] ;  /* 0x00006c00ff0777ac */ /* 0x000e220008000800 */
[----:B------:R-:W-:Y:S02]  /*29c0*/  MOV R29, UR9 ;  /* 0x00000009001d7c02 */ /* 0x000fe40008000f00 */
[----:B------:R-:W-:Y:S01]  /*29d0*/  MOV R31, UR9 ;  /* 0x00000009001f7c02 */ /* 0x000fe20008000f00 */
[----:B0-----:R-:W-:-:S05]  /*29e0*/  IMAD R13, R0, UR7, R2 ;  /* 0x00000007000d7c24 */ /* 0x001fca000f8e0202 */
[----:B------:R-:W-:-:S04]  /*29f0*/  SHF.L.U32 R13, R13, 0x4, RZ ;  /* 0x000000040d0d7819 */ /* 0x000fc800000006ff */
[C---:B------:R-:W-:Y:S02]  /*2a00*/  LOP3.LUT R14, R13.reuse, 0xffffffe0, RZ, 0xc0, !PT ;  /* 0xffffffe00d0e7812 */ /* 0x040fe400078ec0ff */
[----:B------:R-:W-:Y:S02]  /*2a10*/  LOP3.LUT R24, R13, 0xfffffe00, RZ, 0xc0, !PT ;  /* 0xfffffe000d187812 */ /* 0x000fe400078ec0ff */
[----:B------:R-:W-:Y:S02]  /*2a20*/  IADD3 R14, PT, PT, R14, UR6, RZ ;  /* 0x000000060e0e7c10 */ /* 0x000fe4000fffe0ff */
[----:B------:R-:W-:Y:S02]  /*2a30*/  IADD3 R24, PT, PT, R24, UR8, RZ ;  /* 0x0000000818187c10 */ /* 0x000fe4000fffe0ff */
[----:B------:R-:W-:Y:S02]  /*2a40*/  LEA R14, R29, R14, 0xc ;  /* 0x0000000e1d0e7211 */ /* 0x000fe400078e60ff */
[----:B------:R-:W-:-:S02]  /*2a50*/  LOP3.LUT R29, R13, 0x10, RZ, 0xc0, !PT ;  /* 0x000000100d1d7812 */ /* 0x000fc400078ec0ff */
[----:B------:R-:W-:Y:S02]  /*2a60*/  LEA R24, R31, R24, 0xc ;  /* 0x000000181f187211 */ /* 0x000fe400078e60ff */
[----:B------:R-:W-:Y:S02]  /*2a70*/  LOP3.LUT R13, R13, 0x1f0, RZ, 0xc0, !PT ;  /* 0x000001f00d0d7812 */ /* 0x000fe400078ec0ff */
[----:B------:R-:W-:Y:S02]  /*2a80*/  IADD3 R14, PT, PT, R14, R29, RZ ;  /* 0x0000001d0e0e7210 */ /* 0x000fe40007ffe0ff */
[----:B------:R-:W-:-:S03]  /*2a90*/  IADD3 R13, PT, PT, R24, R13, RZ ;  /* 0x0000000d180d7210 */ /* 0x000fc60007ffe0ff */
[----:B-----5:R0:W-:Y:S04]  /*2aa0*/  STS.128 [R14], R16 ;  /* 0x000000100e007388 */ /* 0x0201e80000000c00 */
[----:B------:R0:W-:Y:S02]  /*2ab0*/  STS.128 [R13], R20 ;  /* 0x000000140d007388 */ /* 0x0001e40000000c00 */
.L_x_13:
[----:B------:R-:W-:Y:S05]  /*2ac0*/  BSYNC.RECONVERGENT B0 ;  /* 0x0000000000007941 */ /* 0x000fea0003800200 */
.L_x_12:
[----:B------:R-:W-:Y:S01]  /*2ad0*/  BAR.SYNC.DEFER_BLOCKING 0x0 ;  /* 0x0000000000007b1d */ /* 0x000fe20000010000 */
[----:B------:R-:W-:Y:S01]  /*2ae0*/  UISETP.GE.AND UP0, UPT, UR4, UR16, UPT ;  /* 0x000000100400728c */ /* 0x000fe2000bf06270 */
[C---:B------:R-:W-:Y:S01]  /*2af0*/  FFMA R103, R11.reuse, R41, R123 ;  /* 0x000000290b677223 */ /* 0x040fe2000000007b */
[CC--:B------:R-:W-:Y:S01]  /*2b00*/  FFMA R112, R11.reuse, R42.reuse, R25 ;  /* 0x0000002a0b707223 */ /* 0x0c0fe20000000019 */
[----:B------:R-:W-:Y:S01]  /*2b10*/  FFMA R113, R11, R43, R124 ;  /* 0x0000002b0b717223 */ /* 0x000fe2000000007c */
[----:B------:R-:W-:Y:S01]  /*2b20*/  USEL UR6, URZ, 0x1, UP0 ;  /* 0x00000001ff067887 */ /* 0x000fe20008000000 */
        /* <DEDUP_REMOVED lines=8> */
[----:B------:R-:W-:Y:S01]  /*2bb0*/  LEA R4, R3, R4, 0x3 ;  /* 0x0000000403047211 */ /* 0x000fe200078e18ff */
[----:B------:R-:W-:Y:S01]  /*2bc0*/  ULOP3.LUT UR9, UR9, UR6, URZ, 0x3c, !UPT ;  /* 0x0000000609097292 */ /* 0x000fe2000f8e3cff */
[----:B------:R-:W-:Y:S01]  /*2bd0*/  IADD3 R5, PT, PT, R5, 0x8, RZ ;  /* 0x0000000805057810 */ /* 0x000fe20007ffe0ff */
[----:B------:R-:W-:Y:S01]  /*2be0*/  ULOP3.LUT UR5, UR5, UR6, URZ, 0x3c, !UPT ;  /* 0x0000000605057292 */ /* 0x000fe2000f8e3cff */
[----:B------:R-:W-:Y:S11]  /*2bf0*/  BRA.U !UP0, `(.L_x_14) ;  /* 0xffffffd908907547 */ /* 0x000ff6000b83ffff */
.L_x_11:
[----:B------:R-:W1:Y:S01]  /*2c00*/  S2R R3, SR_CTAID.X ;  /* 0x0000000000037919 */ /* 0x000e620000002500 */
[----:B------:R-:W2:Y:S01]  /*2c10*/  LDCU.64 UR6, c[0x0][0x398] ;  /* 0x00007300ff0677ac */ /* 0x000ea20008000a00 */
[----:B0-----:R-:W0:Y:S01]  /*2c20*/  S2R R13, SR_CTAID.Y ;  /* 0x00000000000d7919 */ /* 0x001e220000002600 */
[----:B------:R-:W3:Y:S01]  /*2c30*/  LDCU.64 UR14, c[0x0][0x390] ;  /* 0x00007200ff0e77ac */ /* 0x000ee20008000a00 */
[----:B-1----:R-:W-:Y:S02]  /*2c40*/  LEA R2, R3, R2, 0x4 ;  /* 0x0000000203027211 */ /* 0x002fe400078e20ff */
[----:B0-----:R-:W-:Y:S02]  /*2c50*/  LEA R13, R13, R0, 0x4 ;  /* 0x000000000d0d7211 */ /* 0x001fe400078e20ff */
[----:B------:R-:W-:Y:S02]  /*2c60*/  SHF.L.U32 R0, R2, 0x3, RZ ;  /* 0x0000000302007819 */ /* 0x000fe400000006ff */
[----:B------:R-:W-:-:S02]  /*2c70*/  SHF.L.U32 R13, R13, 0x3, RZ ;  /* 0x000000030d0d7819 */ /* 0x000fc400000006ff */
[C---:B--2---:R-:W-:Y:S02]  /*2c80*/  ISETP.GE.AND P1, PT, R0.reuse, UR7, PT ;  /* 0x0000000700007c0c */ /* 0x044fe4000bf26270 */
[C---:B------:R-:W-:Y:S01]  /*2c90*/  IADD3 R6, PT, PT, R0.reuse, 0x2, RZ ;  /* 0x0000000200067810 */ /* 0x040fe20007ffe0ff */
[C---:B------:R-:W-:Y:S01]  /*2ca0*/  IMAD R11, R13.reuse, UR7, RZ ;  /* 0x000000070d0b7c24 */ /* 0x040fe2000f8e02ff */
[----:B------:R-:W-:Y:S02]  /*2cb0*/  ISETP.LT.AND P1, PT, R13, UR6, !P1 ;  /* 0x000000060d007c0c */ /* 0x000fe4000cf21270 */
[----:B------:R-:W-:Y:S02]  /*2cc0*/  IADD3 R2, PT, PT, R0, 0x1, RZ ;  /* 0x0000000100027810 */ /* 0x000fe40007ffe0ff */
[----:B------:R-:W-:Y:S02]  /*2cd0*/  ISETP.GE.AND P0, PT, R6, UR7, PT ;  /* 0x0000000706007c0c */ /* 0x000fe4000bf06270 */
[----:B------:R-:W-:-:S02]  /*2ce0*/  ISETP.GE.AND P3, PT, R2, UR7, PT ;  /* 0x0000000702007c0c */ /* 0x000fc4000bf66270 */
[CC--:B------:R-:W-:Y:S02]  /*2cf0*/  IADD3 R6, P2, PT, R0.reuse, R11.reuse, RZ ;  /* 0x0000000b00067210 */ /* 0x0c0fe40007f5e0ff */
[C---:B------:R-:W-:Y:S02]  /*2d00*/  IADD3 R10, PT, PT, R0.reuse, 0x3, RZ ;  /* 0x00000003000a7810 */ /* 0x040fe40007ffe0ff */
[----:B------:R-:W-:Y:S01]  /*2d10*/  P2R R14, PR, RZ, 0x8 ;  /* 0x00000008ff0e7803 */ /* 0x000fe20000000000 */
[----:B------:R-:W0:Y:S01]  /*2d20*/  @P1 LDC.64 R4, c[0x0][0x390] ;  /* 0x0000e400ff041b82 */ /* 0x000e220000000a00 */
[----:B------:R-:W-:Y:S02]  /*2d30*/  @P1 IADD3 R3, PT, PT, R0, R11, RZ ;  /* 0x0000000b00031210 */ /* 0x000fe40007ffe0ff */
[----:B------:R-:W-:Y:S02]  /*2d40*/  ISETP.GE.OR P3, PT, R13, UR6, P3 ;  /* 0x000000060d007c0c */ /* 0x000fe40009f66670 */
[----:B------:R-:W-:-:S02]  /*2d50*/  ISETP.GE.AND P5, PT, R10, UR7, PT ;  /* 0x000000070a007c0c */ /* 0x000fc4000bfa6270 */
[----:B---3--:R-:W-:Y:S02]  /*2d60*/  LEA R2, P4, R6, UR14, 0x2 ;  /* 0x0000000e06027c11 */ /* 0x008fe4000f8810ff */
[C---:B------:R-:W-:Y:S02]  /*2d70*/  IADD3 R10, PT, PT, R0.reuse, 0x5, RZ ;  /* 0x00000005000a7810 */ /* 0x040fe40007ffe0ff */
[----:B------:R-:W-:Y:S02]  /*2d80*/  IADD3 R25, PT, PT, R11, UR7, RZ ;  /* 0x000000070b197c10 */ /* 0x000fe4000fffe0ff */
[----:B------:R-:W-:Y:S02]  /*2d90*/  IADD3 R24, PT, PT, R0, 0x7, RZ ;  /* 0x0000000700187810 */ /* 0x000fe40007ffe0ff */
[----:B------:R-:W-:-:S04]  /*2da0*/  IADD3 R29, PT, PT, R25, UR7, RZ ;  /* 0x00000007191d7c10 */ /* 0x000fc8000fffe0ff */
[----:B------:R-:W-:-:S04]  /*2db0*/  IADD3 R31, PT, PT, R29, UR7, RZ ;  /* 0x000000071d1f7c10 */ /* 0x000fc8000fffe0ff */
[----:B------:R-:W-:Y:S01]  /*2dc0*/  IADD3 R33, PT, PT, R31, UR7, RZ ;  /* 0x000000071f217c10 */ /* 0x000fe2000fffe0ff */
[----:B0-----:R-:W-:Y:S01]  /*2dd0*/  @P1 IMAD.WIDE R4, R3, 0x4, R4 ;  /* 0x0000000403041825 */ /* 0x001fe200078e0204 */
[----:B------:R-:W-:Y:S02]  /*2de0*/  LEA.HI.X.SX32 R3, R11, RZ, 0x1, P2 ;  /* 0x000000ff0b037211 */ /* 0x000fe400010f0eff */
[C---:B------:R-:W-:Y:S02]  /*2df0*/  ISETP.GE.OR P2, PT, R13.reuse, UR6, P0 ;  /* 0x000000060d007c0c */ /* 0x040fe40008746670 */
[----:B------:R0:W-:Y:S01]  /*2e00*/  @P1 STG.E desc[UR12][R4.64], R7 ;  /* 0x0000000704001986 */ /* 0x0001e2000c10190c */
[----:B------:R-:W-:Y:S02]  /*2e10*/  ISETP.GE.OR P1, PT, R13, UR6, P5 ;  /* 0x000000060d007c0c */ /* 0x000fe4000af26670 */
[----:B------:R-:W-:Y:S02]  /*2e20*/  LEA.HI.X R3, R6, UR15, R3, 0x2, P4 ;  /* 0x0000000f06037c11 */ /* 0x000fe4000a0f1403 */
[----:B------:R-:W-:-:S02]  /*2e30*/  IADD3 R6, PT, PT, R0, 0x4, RZ ;  /* 0x0000000400067810 */ /* 0x000fc40007ffe0ff */
[----:B------:R-:W-:Y:S01]  /*2e40*/  IADD3 R35, PT, PT, R33, UR7, RZ ;  /* 0x0000000721237c10 */ /* 0x000fe2000fffe0ff */
[----:B------:R-:W-:Y:S01]  /*2e50*/  @!P3 STG.E desc[UR12][R2.64+0x4], R89 ;  /* 0x000004590200b986 */ /* 0x000fe2000c10190c */
[----:B------:R-:W-:Y:S02]  /*2e60*/  ISETP.GE.AND P4, PT, R6, UR7, PT ;  /* 0x0000000706007c0c */ /* 0x000fe4000bf86270 */
[----:B------:R-:W-:Y:S01]  /*2e70*/  ISETP.GE.AND P3, PT, R10, UR7, PT ;  /* 0x000000070a007c0c */ /* 0x000fe2000bf66270 */
[----:B------:R1:W-:Y:S01]  /*2e80*/  @!P2 STG.E desc[UR12][R2.64+0x8], R8 ;  /* 0x000008080200a986 */ /* 0x0003e2000c10190c */
[C---:B------:R-:W-:Y:S02]  /*2e90*/  ISETP.GE.OR P2, PT, R13.reuse, UR6, P4 ;  /* 0x000000060d007c0c */ /* 0x040fe4000a746670 */
        /* <DEDUP_REMOVED lines=12> */
[----:B-----5:R-:W-:-:S04]  /*2f60*/  LEA R22, P1, R4, UR14, 0x2 ;  /* 0x0000000e04167c11 */ /* 0x020fc8000f8210ff */
        /* <DEDUP_REMOVED lines=22> */
[----:B-1----:R-:W-:Y:S02]  /*30d0*/  LEA.HI.X.SX32 R8, R27, RZ, 0x1, P1 ;  /* 0x000000ff1b087211 */ /* 0x002fe400008f0eff */
[----:B------:R-:W-:-:S04]  /*30e0*/  LEA R4, P1, R5, UR14, 0x2 ;  /* 0x0000000e05047c11 */ /* 0x000fc8000f8210ff */
[----:B------:R-:W-:Y:S02]  /*30f0*/  LEA.HI.X R5, R5, UR15, R8, 0x2, P1 ;  /* 0x0000000f05057c11 */ /* 0x000fe400088f1408 */
[----:B------:R-:W-:Y:S02]  /*3100*/  ISETP.GE.AND P1, PT, R24, UR7, PT ;  /* 0x0000000718007c0c */ /* 0x000fe4000bf26270 */
[C---:B------:R-:W-:Y:S02]  /*3110*/  IADD3 R8, PT, PT, R13.reuse, 0x1, RZ ;  /* 0x000000010d087810 */ /* 0x040fe40007ffe0ff */
[----:B------:R-:W-:-:S13]  /*3120*/  ISETP.GE.OR P6, PT, R13, UR6, P1 ;  /* 0x000000060d007c0c */ /* 0x000fda0008fc6670 */
[----:B------:R0:W-:Y:S01]  /*3130*/  @!P6 STG.E desc[UR12][R2.64+0x1c], R120 ;  /* 0x00001c780200e986 */ /* 0x0001e2000c10190c */
[----:B------:R-:W-:-:S04]  /*3140*/  ISETP.GE.AND P6, PT, R0, UR7, PT ;  /* 0x0000000700007c0c */ /* 0x000fc8000bfc6270 */
[----:B------:R-:W-:Y:S02]  /*3150*/  P2R R26, PR, RZ, 0x40 ;  /* 0x00000040ff1a7803 */ /* 0x000fe40000000000 */
[----:B------:R-:W-:-:S13]  /*3160*/  ISETP.GE.OR P6, PT, R8, UR6, P6 ;  /* 0x0000000608007c0c */ /* 0x000fda000b7c6670 */
[----:B0-----:R-:W0:Y:S01]  /*3170*/  @!P6 LDC.64 R2, c[0x0][0x390] ;  /* 0x0000e400ff02eb82 */ /* 0x001e220000000a00 */
        /* <DEDUP_REMOVED lines=152> */
.L_x_15:
        /* <DEDUP_REMOVED lines=16> */
.L_x_18:


//--------------------- .nv.shared._Z21matrixMulPhase6_AsyncPfS_S_iii --------------------------
	.section	.nv.shared._Z21matrixMulPhase6_AsyncPfS_S_iii,"aw",@nobits
	.sectionflags	@""
	.align	4
.nv.shared._Z21matrixMulPhase6_AsyncPfS_S_iii:
	.zero		17408


//--------------------- .nv.shared.reserved.0     --------------------------
	.section	.nv.shared.reserved.0,"aw",@nobits
	.weak		__nv_reservedSMEM_offset_0_alias
	.size		__nv_reservedSMEM_offset_0_alias, 0, 64
	.other		__nv_reservedSMEM_offset_0_alias,@"STO_CUDA_RESERVED_SHARED STV_DEFAULT"
__nv_reservedSMEM_offset_0_alias:
	.zero		0
	.zero		64


//--------------------- .nv.shared._Z15matrixMulPhase4PfS_S_iii --------------------------
	.section	.nv.shared._Z15matrixMulPhase4PfS_S_iii,"aw",@nobits
	.sectionflags	@""
	.align	4
.nv.shared._Z15matrixMulPhase4PfS_S_iii:
	.zero		9216


//--------------------- .nv.shared._Z16matrixMulPhase4GPfS_S_iii --------------------------
	.section	.nv.shared._Z16matrixMulPhase4GPfS_S_iii,"aw",@nobits
	.sectionflags	@""
	.align	4
.nv.shared._Z16matrixMulPhase4GPfS_S_iii:
	.zero		17408


//--------------------- .nv.constant0._Z21matrixMulPhase6_AsyncPfS_S_iii --------------------------
	.section	.nv.constant0._Z21matrixMulPhase6_AsyncPfS_S_iii,"a",@progbits
	.sectionflags	@""
	.align	4
.nv.constant0._Z21matrixMulPhase6_AsyncPfS_S_iii:
	.zero		932


//--------------------- .nv.constant0._Z15matrixMulPhase4PfS_S_iii --------------------------
	.section	.nv.constant0._Z15matrixMulPhase4PfS_S_iii,"a",@progbits
	.sectionflags	@""
	.align	4
.nv.constant0._Z15matrixMulPhase4PfS_S_iii:
	.zero		932


//--------------------- .nv.constant0._Z16matrixMulPhase4GPfS_S_iii --------------------------
	.section	.nv.constant0._Z16matrixMulPhase4GPfS_S_iii,"a",@progbits
	.sectionflags	@""
	.align	4
.nv.constant0._Z16matrixMulPhase4GPfS_S_iii:
	.zero		932


//--------------------- SYMBOLS --------------------------

	.type		.nv.reservedSmem.offset0,@object
	.size		.nv.reservedSmem.offset0,0x4
	.type		.nv.reservedSmem.cap,@object
	.size		.nv.reservedSmem.cap,0x4
